// auto-generated by cutlass_sweep.gemm — config: {"arch": "sm_100", "cluster_m": 1, "cluster_n": 1, "dtype": "int8", "stages": 4, "tile_k": 64, "tile_m": 128, "tile_n": 64}
#include "cutlass/cutlass.h"
#include "cutlass/gemm/collective/collective_builder.hpp"
#include "cutlass/gemm/device/gemm_universal_adapter.h"
#include "cutlass/gemm/kernel/gemm_universal.hpp"
#include "cutlass/epilogue/collective/collective_builder.hpp"

using ElemA = int8_t;
using ElemB = int8_t;
using ElemCD = int8_t;
using Acc  = int32_t;
using TileShape    = cute::Shape<cute::_128, cute::_64, cute::_64>;
using ClusterShape = cute::Shape<cute::_1, cute::_1, cute::_1>;

using CollectiveEpilogue = typename cutlass::epilogue::collective::CollectiveBuilder<
    cutlass::arch::Sm100, cutlass::arch::OpClassTensorOp,
    TileShape, ClusterShape,
    cutlass::epilogue::collective::EpilogueTileAuto,
    Acc, Acc,
    ElemCD, cutlass::layout::RowMajor, 128 / cutlass::sizeof_bits<ElemCD>::value,
    ElemCD, cutlass::layout::RowMajor, 128 / cutlass::sizeof_bits<ElemCD>::value,
    cutlass::epilogue::collective::EpilogueScheduleAuto
  >::CollectiveOp;

using CollectiveMainloop = typename cutlass::gemm::collective::CollectiveBuilder<
    cutlass::arch::Sm100, cutlass::arch::OpClassTensorOp,
    ElemA, cutlass::layout::RowMajor, 128 / cutlass::sizeof_bits<ElemA>::value,
    ElemB, cutlass::layout::ColumnMajor, 128 / cutlass::sizeof_bits<ElemB>::value,
    Acc,
    TileShape, ClusterShape,
    cutlass::gemm::collective::StageCount<4>,
    cutlass::gemm::collective::KernelScheduleAuto
  >::CollectiveOp;

using GemmKernel = cutlass::gemm::kernel::GemmUniversal<
    cute::Shape<int,int,int,int>,
    CollectiveMainloop,
    CollectiveEpilogue
>;
using Gemm = cutlass::gemm::device::GemmUniversalAdapter<GemmKernel>;

// Force the device kernel symbol into the cubin without needing a host main.
auto* _anchor = &cutlass::device_kernel<GemmKernel>;


// ===== COMPILED SASS (sm_100a) =====

	.target	sm_100a

	.elftype	@"ET_EXEC"


//--------------------- .note.nv.tkinfo           --------------------------
	.section	.note.nv.tkinfo,"",@"SHT_NOTE"
	.sectionflags	@"SHF_NOTE_NV_TKINFO"
	.tkinfo
        /*0018*/ 	.word	0x00000002
        /*0030*/ 	.string	""
        /*0030*/ 	.string	"ptxas"
        /*0030*/ 	.string	"Cuda compilation tools, release 13.0, V13.0.88"
        /*0030*/ 	.string	"Build cuda_13.0.r13.0/compiler.36424714_0"
        /*0030*/ 	.string	"-arch sm_100a -m 64 "



//--------------------- .note.nv.cuinfo           --------------------------
	.section	.note.nv.cuinfo,"",@"SHT_NOTE"
	.sectionflags	@"SHF_NOTE_NV_CUINFO"
        /*0018*/ 	.short	0x0002
        /*001a*/ 	.short	0x0064
        /*001c*/ 	.short	0x0082
	.zero		2


//--------------------- .nv.info                  --------------------------
	.section	.nv.info,"",@"SHT_CUDA_INFO"
	.align	4


	//----- nvinfo : EIATTR_REGCOUNT
	.align		4
        /*0000*/ 	.byte	0x04, 0x2f
        /*0002*/ 	.short	(.L_19 - .L_18)
	.align		4
.L_18:
        /*0004*/ 	.word	index@(_ZN7cutlass13device_kernelINS_4gemm6kernel13GemmUniversalIN4cute5tupleIJiiiiEEENS1_10collective13CollectiveMmaINS1_35MainloopSm100TmaUmmaWarpSpecializedILi4ELi2ELi4ENS5_IJNS4_1CILi1EEESB_SB_EEEEENS5_IJNSA_ILi128EEENSA_ILi64EEESF_EEEaNS5_IJlSB_lEEEaSH_NS4_8TiledMMAINS4_8MMA_AtomIJNS4_15SM100_MMA_S8_SSIaaiLi128ELi64ELNS4_4UMMA5MajorE0ELSM_0ELNSL_8SaturateE0EEEEEENS4_6LayoutISC_NS5_IJNSA_ILi0EEESR_SR_EEEEENS5_IJNS4_10UnderscoreESU_SU_EEEEENS4_13SM90_TMA_LOADENS4_14ComposedLayoutINS4_7SwizzleILi2ELi4ELi3EEENS4_18smem_ptr_flag_bitsILi8EEENSQ_INS5_IJNSA_ILi8EEESF_EEENS5_IJSF_SB_EEEEEEEvNS4_8identityESX_S17_vS18_EENS_8epilogue10collective18CollectiveEpilogueINS1A_23Sm100TmaWarpSpecializedILi1ELi1ELi64ELb0ELb0EEEJSG_NS5_IJNSQ_ISE_SB_EENSQ_ISF_SB_EEEEEaSH_aSH_NS1A_6fusion15FusionCallbacksIS1E_NS1I_17LinearCombinationIaiaiLNS_15FloatRoundStyleE2EEESG_S1H_JEEENS4_5SM1004TMEM4LOAD26SM100_TMEM_LOAD_32dp32b64xESX_S17_NS4_39AutoVectorizingCopyWithAssumedAlignmentILi128EEENS4_14SM90_TMA_STOREES17_S1T_S1T_EEEvvEEEEvNT_6ParamsE)
        /*0008*/ 	.word	0x000000c6


	//----- nvinfo : EIATTR_FRAME_SIZE
	.align		4
.L_19:
        /*000c*/ 	.byte	0x04, 0x11
        /*000e*/ 	.short	(.L_21 - .L_20)
	.align		4
.L_20:
        /*0010*/ 	.word	index@($__internal_2_$__cuda_sm10x_tcgen05_guardrail_trap_unallocated_columns_being_dealloced)
        /*0014*/ 	.word	0x00000000


	//----- nvinfo : EIATTR_FRAME_SIZE
	.align		4
.L_21:
        /*0018*/ 	.byte	0x04, 0x11
        /*001a*/ 	.short	(.L_23 - .L_22)
	.align		4
.L_22:
        /*001c*/ 	.word	index@($__internal_1_$__cuda_sm10x_tcgen05_guardrail_trap_phase_invalid_during_alloc)
        /*0020*/ 	.word	0x00000000


	//----- nvinfo : EIATTR_FRAME_SIZE
	.align		4
.L_23:
        /*0024*/ 	.byte	0x04, 0x11
        /*0026*/ 	.short	(.L_25 - .L_24)
	.align		4
.L_24:
        /*0028*/ 	.word	index@($__internal_0_$__cuda_sm10x_tcgen05_guardrail_trap_col_being_dealloced_not_returned_by_alloc)
        /*002c*/ 	.word	0x00000000


	//----- nvinfo : EIATTR_FRAME_SIZE
	.align		4
.L_25:
        /*0030*/ 	.byte	0x04, 0x11
        /*0032*/ 	.short	(.L_27 - .L_26)
	.align		4
.L_26:
        /*0034*/ 	.word	index@(_ZN7cutlass13device_kernelINS_4gemm6kernel13GemmUniversalIN4cute5tupleIJiiiiEEENS1_10collective13CollectiveMmaINS1_35MainloopSm100TmaUmmaWarpSpecializedILi4ELi2ELi4ENS5_IJNS4_1CILi1EEESB_SB_EEEEENS5_IJNSA_ILi128EEENSA_ILi64EEESF_EEEaNS5_IJlSB_lEEEaSH_NS4_8TiledMMAINS4_8MMA_AtomIJNS4_15SM100_MMA_S8_SSIaaiLi128ELi64ELNS4_4UMMA5MajorE0ELSM_0ELNSL_8SaturateE0EEEEEENS4_6LayoutISC_NS5_IJNSA_ILi0EEESR_SR_EEEEENS5_IJNS4_10UnderscoreESU_SU_EEEEENS4_13SM90_TMA_LOADENS4_14ComposedLayoutINS4_7SwizzleILi2ELi4ELi3EEENS4_18smem_ptr_flag_bitsILi8EEENSQ_INS5_IJNSA_ILi8EEESF_EEENS5_IJSF_SB_EEEEEEEvNS4_8identityESX_S17_vS18_EENS_8epilogue10collective18CollectiveEpilogueINS1A_23Sm100TmaWarpSpecializedILi1ELi1ELi64ELb0ELb0EEEJSG_NS5_IJNSQ_ISE_SB_EENSQ_ISF_SB_EEEEEaSH_aSH_NS1A_6fusion15FusionCallbacksIS1E_NS1I_17LinearCombinationIaiaiLNS_15FloatRoundStyleE2EEESG_S1H_JEEENS4_5SM1004TMEM4LOAD26SM100_TMEM_LOAD_32dp32b64xESX_S17_NS4_39AutoVectorizingCopyWithAssumedAlignmentILi128EEENS4_14SM90_TMA_STOREES17_S1T_S1T_EEEvvEEEEvNT_6ParamsE)
        /*0038*/ 	.word	0x00000000


	//----- nvinfo : EIATTR_MIN_STACK_SIZE
	.align		4
.L_27:
        /*003c*/ 	.byte	0x04, 0x12
        /*003e*/ 	.short	(.L_29 - .L_28)
	.align		4
.L_28:
        /*0040*/ 	.word	index@(_ZN7cutlass13device_kernelINS_4gemm6kernel13GemmUniversalIN4cute5tupleIJiiiiEEENS1_10collective13CollectiveMmaINS1_35MainloopSm100TmaUmmaWarpSpecializedILi4ELi2ELi4ENS5_IJNS4_1CILi1EEESB_SB_EEEEENS5_IJNSA_ILi128EEENSA_ILi64EEESF_EEEaNS5_IJlSB_lEEEaSH_NS4_8TiledMMAINS4_8MMA_AtomIJNS4_15SM100_MMA_S8_SSIaaiLi128ELi64ELNS4_4UMMA5MajorE0ELSM_0ELNSL_8SaturateE0EEEEEENS4_6LayoutISC_NS5_IJNSA_ILi0EEESR_SR_EEEEENS5_IJNS4_10UnderscoreESU_SU_EEEEENS4_13SM90_TMA_LOADENS4_14ComposedLayoutINS4_7SwizzleILi2ELi4ELi3EEENS4_18smem_ptr_flag_bitsILi8EEENSQ_INS5_IJNSA_ILi8EEESF_EEENS5_IJSF_SB_EEEEEEEvNS4_8identityESX_S17_vS18_EENS_8epilogue10collective18CollectiveEpilogueINS1A_23Sm100TmaWarpSpecializedILi1ELi1ELi64ELb0ELb0EEEJSG_NS5_IJNSQ_ISE_SB_EENSQ_ISF_SB_EEEEEaSH_aSH_NS1A_6fusion15FusionCallbacksIS1E_NS1I_17LinearCombinationIaiaiLNS_15FloatRoundStyleE2EEESG_S1H_JEEENS4_5SM1004TMEM4LOAD26SM100_TMEM_LOAD_32dp32b64xESX_S17_NS4_39AutoVectorizingCopyWithAssumedAlignmentILi128EEENS4_14SM90_TMA_STOREES17_S1T_S1T_EEEvvEEEEvNT_6ParamsE)
        /*0044*/ 	.word	0x00000000
.L_29:


//--------------------- .nv.compat                --------------------------
	.section	.nv.compat,"",@"SHT_CUDA_COMPAT_INFO"
	.align	4
        /*0000*/ 	.byte	0x02, 0x09, 0x01, 0x00, 0x02, 0x02, 0x03, 0x00, 0x02, 0x05, 0x06, 0x00, 0x03, 0x07, 0x01, 0x01
        /*0010*/ 	.byte	0x02, 0x03, 0x01, 0x00, 0x02, 0x06, 0x01, 0x00, 0x04, 0x0b, 0x08, 0x00, 0x01, 0x00, 0x00, 0x00
        /*0020*/ 	.byte	0x00, 0x00, 0x00, 0x00


//--------------------- .nv.info._ZN7cutlass13device_kernelINS_4gemm6kernel13GemmUniversalIN4cute5tupleIJiiiiEEENS1_10collective13CollectiveMmaINS1_35MainloopSm100TmaUmmaWarpSpecializedILi4ELi2ELi4ENS5_IJNS4_1CILi1EEESB_SB_EEEEENS5_IJNSA_ILi128EEENSA_ILi64EEESF_EEEaNS5_IJlSB_lEEEaSH_NS4_8TiledMMAINS4_8MMA_AtomIJNS4_15SM100_MMA_S8_SSIaaiLi128ELi64ELNS4_4UMMA5MajorE0ELSM_0ELNSL_8SaturateE0EEEEEENS4_6LayoutISC_NS5_IJNSA_ILi0EEESR_SR_EEEEENS5_IJNS4_10UnderscoreESU_SU_EEEEENS4_13SM90_TMA_LOADENS4_14ComposedLayoutINS4_7SwizzleILi2ELi4ELi3EEENS4_18smem_ptr_flag_bitsILi8EEENSQ_INS5_IJNSA_ILi8EEESF_EEENS5_IJSF_SB_EEEEEEEvNS4_8identityESX_S17_vS18_EENS_8epilogue10collective18CollectiveEpilogueINS1A_23Sm100TmaWarpSpecializedILi1ELi1ELi64ELb0ELb0EEEJSG_NS5_IJNSQ_ISE_SB_EENSQ_ISF_SB_EEEEEaSH_aSH_NS1A_6fusion15FusionCallbacksIS1E_NS1I_17LinearCombinationIaiaiLNS_15FloatRoundStyleE2EEESG_S1H_JEEENS4_5SM1004TMEM4LOAD26SM100_TMEM_LOAD_32dp32b64xESX_S17_NS4_39AutoVectorizingCopyWithAssumedAlignmentILi128EEENS4_14SM90_TMA_STOREES17_S1T_S1T_EEEvvEEEEvNT_6ParamsE --------------------------
	.section	.nv.info._ZN7cutlass13device_kernelINS_4gemm6kernel13GemmUniversalIN4cute5tupleIJiiiiEEENS1_10collective13CollectiveMmaINS1_35MainloopSm100TmaUmmaWarpSpecializedILi4ELi2ELi4ENS5_IJNS4_1CILi1EEESB_SB_EEEEENS5_IJNSA_ILi128EEENSA_ILi64EEESF_EEEaNS5_IJlSB_lEEEaSH_NS4_8TiledMMAINS4_8MMA_AtomIJNS4_15SM100_MMA_S8_SSIaaiLi128ELi64ELNS4_4UMMA5MajorE0ELSM_0ELNSL_8SaturateE0EEEEEENS4_6LayoutISC_NS5_IJNSA_ILi0EEESR_SR_EEEEENS5_IJNS4_10UnderscoreESU_SU_EEEEENS4_13SM90_TMA_LOADENS4_14ComposedLayoutINS4_7SwizzleILi2ELi4ELi3EEENS4_18smem_ptr_flag_bitsILi8EEENSQ_INS5_IJNSA_ILi8EEESF_EEENS5_IJSF_SB_EEEEEEEvNS4_8identityESX_S17_vS18_EENS_8epilogue10collective18CollectiveEpilogueINS1A_23Sm100TmaWarpSpecializedILi1ELi1ELi64ELb0ELb0EEEJSG_NS5_IJNSQ_ISE_SB_EENSQ_ISF_SB_EEEEEaSH_aSH_NS1A_6fusion15FusionCallbacksIS1E_NS1I_17LinearCombinationIaiaiLNS_15FloatRoundStyleE2EEESG_S1H_JEEENS4_5SM1004TMEM4LOAD26SM100_TMEM_LOAD_32dp32b64xESX_S17_NS4_39AutoVectorizingCopyWithAssumedAlignmentILi128EEENS4_14SM90_TMA_STOREES17_S1T_S1T_EEEvvEEEEvNT_6ParamsE,"",@"SHT_CUDA_INFO"
	.sectionflags	@""
	.align	4


	//----- nvinfo : EIATTR_CUDA_API_VERSION
	.align		4
        /*0000*/ 	.byte	0x04, 0x37
        /*0002*/ 	.short	(.L_31 - .L_30)
.L_30:
        /*0004*/ 	.word	0x00000082


	//----- nvinfo : EIATTR_KPARAM_INFO
	.align		4
.L_31:
        /*0008*/ 	.byte	0x04, 0x17
        /*000a*/ 	.short	(.L_33 - .L_32)
.L_32:
        /*000c*/ 	.word	0x00000000
        /*0010*/ 	.short	0x0000
        /*0012*/ 	.short	0x0000
        /*0014*/ 	.byte	0x00, 0xf0, 0x01, 0x20


	//----- nvinfo : EIATTR_AT_ENTRY_FRAGMENTS
	.align		4
.L_33:
        /*0018*/ 	.byte	0x04, 0x4f
        /*001a*/ 	.short	(.L_35 - .L_34)


	//   ....[0]....
.L_34:
        /*001c*/ 	.word	0x00000006


	//----- nvinfo : EIATTR_RESERVED_SMEM_USED
	.align		4
.L_35:
        /*0020*/ 	.byte	0x01, 0x41
	.zero		2


	//----- nvinfo : EIATTR_SPARSE_MMA_MASK
	.align		4
        /*0024*/ 	.byte	0x03, 0x50
        /*0026*/ 	.short	0x0000


	//----- nvinfo : EIATTR_TCGEN05_1CTA_USED
	.align		4
        /*0028*/ 	.byte	0x01, 0x51
	.zero		2


	//----- nvinfo : EIATTR_MAXREG_COUNT
	.align		4
        /*002c*/ 	.byte	0x03, 0x1b
        /*002e*/ 	.short	0x00ff


	//----- nvinfo : EIATTR_NUM_BARRIERS
	.align		4
        /*0030*/ 	.byte	0x02, 0x4c
        /*0032*/ 	.byte	0x07
	.zero		1


	//----- nvinfo : EIATTR_EXTERNS
	.align		4
        /*0034*/ 	.byte	0x04, 0x0f
        /*0036*/ 	.short	(.L_37 - .L_36)


	//   ....[0]....
	.align		4
.L_36:
        /*0038*/ 	.word	index@(__assertfail)


	//----- nvinfo : EIATTR_MERCURY_ISA_VERSION
	.align		4
.L_37:
        /*003c*/ 	.byte	0x03, 0x5f
        /*003e*/ 	.short	0x0101


	//----- nvinfo : EIATTR_INT_WARP_WIDE_INSTR_OFFSETS
	.align		4
        /*0040*/ 	.byte	0x04, 0x31
        /*0042*/ 	.short	(.L_39 - .L_38)


	//   ....[0]....
.L_38:
        /*0044*/ 	.word	0x00001d90


	//   ....[1]....
        /*0048*/ 	.word	0x00003700


	//   ....[2]....
        /*004c*/ 	.word	0x00003720


	//   ....[3]....
        /*0050*/ 	.word	0x00003750


	//   ....[4]....
        /*0054*/ 	.word	0x00004160


	//   ....[5]....
        /*0058*/ 	.word	0x00004250


	//----- nvinfo : EIATTR_COOP_GROUP_MASK_REGIDS
	.align		4
.L_39:
        /*005c*/ 	.byte	0x04, 0x29
        /*005e*/ 	.short	(.L_41 - .L_40)


	//   ....[0]....
.L_40:
        /*0060*/ 	.word	0xffffffff


	//   ....[1]....
        /*0064*/ 	.word	0xffffffff


	//   ....[2]....
        /*0068*/ 	.word	0xffffffff


	//   ....[3]....
        /*006c*/ 	.word	0xffffffff


	//   ....[4]....
        /*0070*/ 	.word	0xffffffff


	//   ....[5]....
        /*0074*/ 	.word	0xffffffff


	//   ....[6]....
        /*0078*/ 	.word	0xffffffff


	//   ....[7]....
        /*007c*/ 	.word	0xffffffff


	//   ....[8]....
        /*0080*/ 	.word	0xffffffff


	//   ....[9]....
        /*0084*/ 	.word	0xffffffff


	//   ....[10]....
        /*0088*/ 	.word	0xffffffff


	//   ....[11]....
        /*008c*/ 	.word	0xffffffff


	//   ....[12]....
        /*0090*/ 	.word	0xffffffff


	//----- nvinfo : EIATTR_COOP_GROUP_INSTR_OFFSETS
	.align		4
.L_41:
        /*0094*/ 	.byte	0x04, 0x28
        /*0096*/ 	.short	(.L_43 - .L_42)


	//   ....[0]....
.L_42:
        /*0098*/ 	.word	0x00000090


	//   ....[1]....
        /*009c*/ 	.word	0x000004d0


	//   ....[2]....
        /*00a0*/ 	.word	0x00000640


	//   ....[3]....
        /*00a4*/ 	.word	0x00000780


	//   ....[4]....
        /*00a8*/ 	.word	0x00000880


	//   ....[5]....
        /*00ac*/ 	.word	0x000009f0


	//   ....[6]....
        /*00b0*/ 	.word	0x00000b90


	//   ....[7]....
        /*00b4*/ 	.word	0x00001c70


	//   ....[8]....
        /*00b8*/ 	.word	0x00002a50


	//   ....[9]....
        /*00bc*/ 	.word	0x00002c60


	//   ....[10]....
        /*00c0*/ 	.word	0x00002c90


	//   ....[11]....
        /*00c4*/ 	.word	0x000035e0


	//   ....[12]....
        /*00c8*/ 	.word	0x00003810


	//----- nvinfo : EIATTR_VRC_CTA_INIT_COUNT
	.align		4
.L_43:
        /*00cc*/ 	.byte	0x02, 0x4a
        /*00ce*/ 	.byte	0x80
	.zero		1


	//----- nvinfo : EIATTR_SYSCALL_OFFSETS
	.align		4
        /*00d0*/ 	.byte	0x04, 0x46
        /*00d2*/ 	.short	(.L_45 - .L_44)


	//   ....[0]....
.L_44:
        /*00d4*/ 	.word	0x00004c80


	//   ....[1]....
        /*00d8*/ 	.word	0x00004dc0


	//   ....[2]....
        /*00dc*/ 	.word	0x00005560


	//----- nvinfo : EIATTR_MBARRIER_INSTR_OFFSETS
	.align		4
.L_45:
        /*00e0*/ 	.byte	0x04, 0x39
        /*00e2*/ 	.short	(.L_47 - .L_46)


	//   ....[0]....
.L_46:
        /*00e4*/ 	.word	0x000005b0
        /*00e8*/ 	.word	0x000000ff
        /*00ec*/ 	.word	0x00000000
        /*00f0*/ 	.short	0x0100
        /*00f2*/ 	.byte	0x05
	.zero		1


	//   ....[1]....
        /*00f4*/ 	.word	0x000005c0
        /*00f8*/ 	.word	0x000000ff
        /*00fc*/ 	.word	0x00000020
        /*0100*/ 	.short	0x0100
        /*0102*/ 	.byte	0x05
	.zero		1


	//   ....[2]....
        /*0104*/ 	.word	0x000005d0
        /*0108*/ 	.word	0x000000ff
        /*010c*/ 	.word	0x00000008
        /*0110*/ 	.short	0x0100
        /*0112*/ 	.byte	0x05
	.zero		1


	//   ....[3]....
        /*0114*/ 	.word	0x000005e0
        /*0118*/ 	.word	0x000000ff
        /*011c*/ 	.word	0x00000028
        /*0120*/ 	.short	0x0100
        /*0122*/ 	.byte	0x05
	.zero		1


	//   ....[4]....
        /*0124*/ 	.word	0x000005f0
        /*0128*/ 	.word	0x000000ff
        /*012c*/ 	.word	0x00000010
        /*0130*/ 	.short	0x0100
        /*0132*/ 	.byte	0x05
	.zero		1


	//   ....[5]....
        /*0134*/ 	.word	0x00000600
        /*0138*/ 	.word	0x000000ff
        /*013c*/ 	.word	0x00000030
        /*0140*/ 	.short	0x0100
        /*0142*/ 	.byte	0x05
	.zero		1


	//   ....[6]....
        /*0144*/ 	.word	0x00000610
        /*0148*/ 	.word	0x000000ff
        /*014c*/ 	.word	0x00000018
        /*0150*/ 	.short	0x0100
        /*0152*/ 	.byte	0x05
	.zero		1


	//   ....[7]....
        /*0154*/ 	.word	0x00000620
        /*0158*/ 	.word	0x000000ff
        /*015c*/ 	.word	0x00000038
        /*0160*/ 	.short	0x0100
        /*0162*/ 	.byte	0x05
	.zero		1


	//   ....[8]....
        /*0164*/ 	.word	0x00000750
        /*0168*/ 	.word	0x000000ff
        /*016c*/ 	.word	0x00000040
        /*0170*/ 	.short	0x0100
        /*0172*/ 	.byte	0x06
	.zero		1


	//   ....[9]....
        /*0174*/ 	.word	0x00000760
        /*0178*/ 	.word	0x000000ff
        /*017c*/ 	.word	0x00000048
        /*0180*/ 	.short	0x0100
        /*0182*/ 	.byte	0x06
	.zero		1


	//   ....[10]....
        /*0184*/ 	.word	0x00000850
        /*0188*/ 	.word	0x000000ff
        /*018c*/ 	.word	0x00000050
        /*0190*/ 	.short	0x0100
        /*0192*/ 	.byte	0x05
	.zero		1


	//   ....[11]....
        /*0194*/ 	.word	0x00000860
        /*0198*/ 	.word	0x000000ff
        /*019c*/ 	.word	0x00000058
        /*01a0*/ 	.short	0x0100
        /*01a2*/ 	.byte	0x05
	.zero		1


	//   ....[12]....
        /*01a4*/ 	.word	0x000009a0
        /*01a8*/ 	.word	0x000000ff
        /*01ac*/ 	.word	0x00000060
        /*01b0*/ 	.short	0x0100
        /*01b2*/ 	.byte	0x05
	.zero		1


	//   ....[13]....
        /*01b4*/ 	.word	0x000009b0
        /*01b8*/ 	.word	0x000000ff
        /*01bc*/ 	.word	0x00000070
        /*01c0*/ 	.short	0x0100
        /*01c2*/ 	.byte	0x05
	.zero		1


	//   ....[14]....
        /*01c4*/ 	.word	0x000009c0
        /*01c8*/ 	.word	0x000000ff
        /*01cc*/ 	.word	0x00000068
        /*01d0*/ 	.short	0x0100
        /*01d2*/ 	.byte	0x05
	.zero		1


	//   ....[15]....
        /*01d4*/ 	.word	0x000009d0
        /*01d8*/ 	.word	0x000000ff
        /*01dc*/ 	.word	0x00000078
        /*01e0*/ 	.short	0x0100
        /*01e2*/ 	.byte	0x05
	.zero		1


	//   ....[16]....
        /*01e4*/ 	.word	0x00000b00
        /*01e8*/ 	.word	0x000000ff
        /*01ec*/ 	.word	0x00000080
        /*01f0*/ 	.short	0x0100
        /*01f2*/ 	.byte	0x06
	.zero		1


	//   ....[17]....
        /*01f4*/ 	.word	0x00000b10
        /*01f8*/ 	.word	0x000000ff
        /*01fc*/ 	.word	0x000000a0
        /*0200*/ 	.short	0x0100
        /*0202*/ 	.byte	0x06
	.zero		1


	//   ....[18]....
        /*0204*/ 	.word	0x00000b20
        /*0208*/ 	.word	0x000000ff
        /*020c*/ 	.word	0x00000088
        /*0210*/ 	.short	0x0100
        /*0212*/ 	.byte	0x06
	.zero		1


	//   ....[19]....
        /*0214*/ 	.word	0x00000b30
        /*0218*/ 	.word	0x000000ff
        /*021c*/ 	.word	0x000000a8
        /*0220*/ 	.short	0x0100
        /*0222*/ 	.byte	0x06
	.zero		1


	//   ....[20]....
        /*0224*/ 	.word	0x00000b40
        /*0228*/ 	.word	0x000000ff
        /*022c*/ 	.word	0x00000090
        /*0230*/ 	.short	0x0100
        /*0232*/ 	.byte	0x06
	.zero		1


	//   ....[21]....
        /*0234*/ 	.word	0x00000b50
        /*0238*/ 	.word	0x000000ff
        /*023c*/ 	.word	0x000000b0
        /*0240*/ 	.short	0x0100
        /*0242*/ 	.byte	0x06
	.zero		1


	//   ....[22]....
        /*0244*/ 	.word	0x00000b60
        /*0248*/ 	.word	0x000000ff
        /*024c*/ 	.word	0x00000098
        /*0250*/ 	.short	0x0100
        /*0252*/ 	.byte	0x06
	.zero		1


	//   ....[23]....
        /*0254*/ 	.word	0x00000b70
        /*0258*/ 	.word	0x000000ff
        /*025c*/ 	.word	0x000000b8
        /*0260*/ 	.short	0x0100
        /*0262*/ 	.byte	0x06
	.zero		1


	//   ....[24]....
        /*0264*/ 	.word	0x00000c60
        /*0268*/ 	.word	0x000000ff
        /*026c*/ 	.word	0x000000c0
        /*0270*/ 	.short	0x0100
        /*0272*/ 	.byte	0x05
	.zero		1


	//   ....[25]....
        /*0274*/ 	.word	0x00000c70
        /*0278*/ 	.word	0x000000ff
        /*027c*/ 	.word	0x000000d0
        /*0280*/ 	.short	0x0100
        /*0282*/ 	.byte	0x05
	.zero		1


	//   ....[26]....
        /*0284*/ 	.word	0x00000c80
        /*0288*/ 	.word	0x000000ff
        /*028c*/ 	.word	0x000000c8
        /*0290*/ 	.short	0x0100
        /*0292*/ 	.byte	0x05
	.zero		1


	//   ....[27]....
        /*0294*/ 	.word	0x00000c90
        /*0298*/ 	.word	0x000000ff
        /*029c*/ 	.word	0x000000d8
        /*02a0*/ 	.short	0x0100
        /*02a2*/ 	.byte	0x05
	.zero		1


	//   ....[28]....
        /*02a4*/ 	.word	0x00001570
        /*02a8*/ 	.word	0x00000003
        /*02ac*/ 	.word	0x000000d0
        /*02b0*/ 	.short	0x010a
        /*02b2*/ 	.byte	0xff
	.zero		1


	//   ....[29]....
        /*02b4*/ 	.word	0x000015a0
        /*02b8*/ 	.word	0x00000003
        /*02bc*/ 	.word	0x000000c0
        /*02c0*/ 	.short	0x0101
        /*02c2*/ 	.byte	0xff
	.zero		1


	//   ....[30]....
        /*02c4*/ 	.word	0x00001670
        /*02c8*/ 	.word	0x000000ff
        /*02cc*/ 	.word	0x00000020
        /*02d0*/ 	.short	0x010a
        /*02d2*/ 	.byte	0x08
	.zero		1


	//   ....[31]....
        /*02d4*/ 	.word	0x00001710
        /*02d8*/ 	.word	0x000000ff
        /*02dc*/ 	.word	0x00000020
        /*02e0*/ 	.short	0x010a
        /*02e2*/ 	.byte	0x21
	.zero		1


	//   ....[32]....
        /*02e4*/ 	.word	0x00001860
        /*02e8*/ 	.word	0x000000ff
        /*02ec*/ 	.word	0x00000020
        /*02f0*/ 	.short	0x010a
        /*02f2*/ 	.byte	0x08
	.zero		1


	//   ....[33]....
        /*02f4*/ 	.word	0x00001970
        /*02f8*/ 	.word	0x000000ff
        /*02fc*/ 	.word	0x00000058
        /*0300*/ 	.short	0x0101
        /*0302*/ 	.byte	0x04
	.zero		1


	//   ....[34]....
        /*0304*/ 	.word	0x00001990
        /*0308*/ 	.word	0x000000ff
        /*030c*/ 	.word	0x00000020
        /*0310*/ 	.short	0x010a
        /*0312*/ 	.byte	0x08
	.zero		1


	//   ....[35]....
        /*0314*/ 	.word	0x00001a10
        /*0318*/ 	.word	0x000000ff
        /*031c*/ 	.word	0x00000020
        /*0320*/ 	.short	0x010a
        /*0322*/ 	.byte	0x11
	.zero		1


	//   ....[36]....
        /*0324*/ 	.word	0x00001b60
        /*0328*/ 	.word	0x000000ff
        /*032c*/ 	.word	0x00000020
        /*0330*/ 	.short	0x010a
        /*0332*/ 	.byte	0x08
	.zero		1


	//   ....[37]....
        /*0334*/ 	.word	0x00001ca0
        /*0338*/ 	.word	0x00000002
        /*033c*/ 	.word	0x00000060
        /*0340*/ 	.short	0x010a
        /*0342*/ 	.byte	0xff
	.zero		1


	//   ....[38]....
        /*0344*/ 	.word	0x00001d60
        /*0348*/ 	.word	0x00000002
        /*034c*/ 	.word	0x00000000
        /*0350*/ 	.short	0x0101
        /*0352*/ 	.byte	0xff
	.zero		1


	//   ....[39]....
        /*0354*/ 	.word	0x000022c0
        /*0358*/ 	.word	0x000000ff
        /*035c*/ 	.word	0x00000000
        /*0360*/ 	.short	0x010a
        /*0362*/ 	.byte	0x05
	.zero		1


	//   ....[40]....
        /*0364*/ 	.word	0x00002350
        /*0368*/ 	.word	0x000000ff
        /*036c*/ 	.word	0x00000000
        /*0370*/ 	.short	0x010a
        /*0372*/ 	.byte	0x05
	.zero		1


	//   ....[41]....
        /*0374*/ 	.word	0x000023e0
        /*0378*/ 	.word	0x000000ff
        /*037c*/ 	.word	0x00000000
        /*0380*/ 	.short	0x010a
        /*0382*/ 	.byte	0x05
	.zero		1


	//   ....[42]....
        /*0384*/ 	.word	0x00002480
        /*0388*/ 	.word	0x00000000
        /*038c*/ 	.word	0x00000000
        /*0390*/ 	.short	0x010a
        /*0392*/ 	.byte	0xff
	.zero		1


	//   ....[43]....
        /*0394*/ 	.word	0x000025a0
        /*0398*/ 	.word	0x00000000
        /*039c*/ 	.word	0x000000c0
        /*03a0*/ 	.short	0x010a
        /*03a2*/ 	.byte	0xff
	.zero		1


	//   ....[44]....
        /*03a4*/ 	.word	0x00002600
        /*03a8*/ 	.word	0x00000004
        /*03ac*/ 	.word	0x00000000
        /*03b0*/ 	.short	0x0101
        /*03b2*/ 	.byte	0xff
	.zero		1


	//   ....[45]....
        /*03b4*/ 	.word	0x00002620
        /*03b8*/ 	.word	0x000000ff
        /*03bc*/ 	.word	0x00000070
        /*03c0*/ 	.short	0x010a
        /*03c2*/ 	.byte	0x05
	.zero		1


	//   ....[46]....
        /*03c4*/ 	.word	0x00002740
        /*03c8*/ 	.word	0x00000000
        /*03cc*/ 	.word	0x00000060
        /*03d0*/ 	.short	0x010a
        /*03d2*/ 	.byte	0xff
	.zero		1


	//   ....[47]....
        /*03d4*/ 	.word	0x00002850
        /*03d8*/ 	.word	0x00000000
        /*03dc*/ 	.word	0x00000000
        /*03e0*/ 	.short	0x0101
        /*03e2*/ 	.byte	0xff
	.zero		1


	//   ....[48]....
        /*03e4*/ 	.word	0x000028e0
        /*03e8*/ 	.word	0x000000ff
        /*03ec*/ 	.word	0x00000070
        /*03f0*/ 	.short	0x0106
        /*03f2*/ 	.byte	0x05
	.zero		1


	//   ....[49]....
        /*03f4*/ 	.word	0x00002900
        /*03f8*/ 	.word	0x000000ff
        /*03fc*/ 	.word	0x00000070
        /*0400*/ 	.short	0x010a
        /*0402*/ 	.byte	0x05
	.zero		1


	//   ....[50]....
        /*0404*/ 	.word	0x00002990
        /*0408*/ 	.word	0x000000ff
        /*040c*/ 	.word	0x00000070
        /*0410*/ 	.short	0x0106
        /*0412*/ 	.byte	0x04
	.zero		1


	//   ....[51]....
        /*0414*/ 	.word	0x000029d0
        /*0418*/ 	.word	0x00000000
        /*041c*/ 	.word	0x00000070
        /*0420*/ 	.short	0x010a
        /*0422*/ 	.byte	0xff
	.zero		1


	//   ....[52]....
        /*0424*/ 	.word	0x00002ed0
        /*0428*/ 	.word	0x00000000
        /*042c*/ 	.word	0x00000060
        /*0430*/ 	.short	0x010a
        /*0432*/ 	.byte	0xff
	.zero		1


	//   ....[53]....
        /*0434*/ 	.word	0x00002fe0
        /*0438*/ 	.word	0x00000003
        /*043c*/ 	.word	0x00000000
        /*0440*/ 	.short	0x0101
        /*0442*/ 	.byte	0xff
	.zero		1


	//   ....[54]....
        /*0444*/ 	.word	0x00002ff0
        /*0448*/ 	.word	0x000000ff
        /*044c*/ 	.word	0x00000000
        /*0450*/ 	.short	0x010a
        /*0452*/ 	.byte	0x04
	.zero		1


	//   ....[55]....
        /*0454*/ 	.word	0x00003010
        /*0458*/ 	.word	0x000000ff
        /*045c*/ 	.word	0x000000a0
        /*0460*/ 	.short	0x010a
        /*0462*/ 	.byte	0x08
	.zero		1


	//   ....[56]....
        /*0464*/ 	.word	0x000030e0
        /*0468*/ 	.word	0x000000ff
        /*046c*/ 	.word	0x00000000
        /*0470*/ 	.short	0x010a
        /*0472*/ 	.byte	0x07
	.zero		1


	//   ....[57]....
        /*0474*/ 	.word	0x00003220
        /*0478*/ 	.word	0x000000ff
        /*047c*/ 	.word	0x00000000
        /*0480*/ 	.short	0x010a
        /*0482*/ 	.byte	0x04
	.zero		1


	//   ....[58]....
        /*0484*/ 	.word	0x00003410
        /*0488*/ 	.word	0x000000ff
        /*048c*/ 	.word	0x00000000
        /*0490*/ 	.short	0x010a
        /*0492*/ 	.byte	0x05
	.zero		1


	//   ....[59]....
        /*0494*/ 	.word	0x000034a0
        /*0498*/ 	.word	0x000000ff
        /*049c*/ 	.word	0x00000000
        /*04a0*/ 	.short	0x010a
        /*04a2*/ 	.byte	0x05
	.zero		1


	//   ....[60]....
        /*04a4*/ 	.word	0x00003530
        /*04a8*/ 	.word	0x000000ff
        /*04ac*/ 	.word	0x00000000
        /*04b0*/ 	.short	0x010a
        /*04b2*/ 	.byte	0x05
	.zero		1


	//   ....[61]....
        /*04b4*/ 	.word	0x000035c0
        /*04b8*/ 	.word	0x000000ff
        /*04bc*/ 	.word	0x00000000
        /*04c0*/ 	.short	0x010a
        /*04c2*/ 	.byte	0x07
	.zero		1


	//   ....[62]....
        /*04c4*/ 	.word	0x00003a00
        /*04c8*/ 	.word	0x00000000
        /*04cc*/ 	.word	0x00000060
        /*04d0*/ 	.short	0x010a
        /*04d2*/ 	.byte	0xff
	.zero		1


	//   ....[63]....
        /*04d4*/ 	.word	0x00003af0
        /*04d8*/ 	.word	0x00000000
        /*04dc*/ 	.word	0x00000000
        /*04e0*/ 	.short	0x0101
        /*04e2*/ 	.byte	0xff
	.zero		1


	//   ....[64]....
        /*04e4*/ 	.word	0x00003e10
        /*04e8*/ 	.word	0x000000ff
        /*04ec*/ 	.word	0x00000058
        /*04f0*/ 	.short	0x010a
        /*04f2*/ 	.byte	0x06
	.zero		1


	//   ....[65]....
        /*04f4*/ 	.word	0x00003f90
        /*04f8*/ 	.word	0x000000ff
        /*04fc*/ 	.word	0x00000048
        /*0500*/ 	.short	0x010a
        /*0502*/ 	.byte	0x06
	.zero		1


	//   ....[66]....
        /*0504*/ 	.word	0x000042c0
        /*0508*/ 	.word	0x000000ff
        /*050c*/ 	.word	0x00000040
        /*0510*/ 	.short	0x010b
        /*0512*/ 	.byte	0x06
	.zero		1


	//   ....[67]....
        /*0514*/ 	.word	0x000042e0
        /*0518*/ 	.word	0x000000ff
        /*051c*/ 	.word	0x00000000
        /*0520*/ 	.short	0x0101
        /*0522*/ 	.byte	0x25
	.zero		1


	//   ....[68]....
        /*0524*/ 	.word	0x00004320
        /*0528*/ 	.word	0x00000000
        /*052c*/ 	.word	0x00000048
        /*0530*/ 	.short	0x010a
        /*0532*/ 	.byte	0xff
	.zero		1


	//   ....[69]....
        /*0534*/ 	.word	0x00004690
        /*0538*/ 	.word	0x00000000
        /*053c*/ 	.word	0x00000060
        /*0540*/ 	.short	0x010a
        /*0542*/ 	.byte	0xff
	.zero		1


	//   ....[70]....
        /*0544*/ 	.word	0x000047a0
        /*0548*/ 	.word	0x00000000
        /*054c*/ 	.word	0x00000000
        /*0550*/ 	.short	0x0101
        /*0552*/ 	.byte	0xff
	.zero		1


	//   ....[71]....
        /*0554*/ 	.word	0x00005140
        /*0558*/ 	.word	0x000000ff
        /*055c*/ 	.word	0x00000040
        /*0560*/ 	.short	0x010a
        /*0562*/ 	.byte	0x2b
	.zero		1


	//   ....[72]....
        /*0564*/ 	.word	0x00005150
        /*0568*/ 	.word	0x00000094
        /*056c*/ 	.word	0x00000080
        /*0570*/ 	.short	0x010a
        /*0572*/ 	.byte	0xff
	.zero		1


	//   ....[73]....
        /*0574*/ 	.word	0x000052e0
        /*0578*/ 	.word	0x000000ff
        /*057c*/ 	.word	0x00000040
        /*0580*/ 	.short	0x010a
        /*0582*/ 	.byte	0x2b
	.zero		1


	//   ....[74]....
        /*0584*/ 	.word	0x000053e0
        /*0588*/ 	.word	0x000000ff
        /*058c*/ 	.word	0x00000000
        /*0590*/ 	.short	0x0101
        /*0592*/ 	.byte	0x04
	.zero		1


	//   ....[75]....
        /*0594*/ 	.word	0x00005440
        /*0598*/ 	.word	0x00000094
        /*059c*/ 	.word	0x00000080
        /*05a0*/ 	.short	0x010a
        /*05a2*/ 	.byte	0xff
	.zero		1


	//   ....[76]....
        /*05a4*/ 	.word	0x000057b0
        /*05a8*/ 	.word	0x000000ff
        /*05ac*/ 	.word	0x00000000
        /*05b0*/ 	.short	0x0101
        /*05b2*/ 	.byte	0x05
	.zero		1


	//   ....[77]....
        /*05b4*/ 	.word	0x000069a0
        /*05b8*/ 	.word	0x00000003
        /*05bc*/ 	.word	0x000000d0
        /*05c0*/ 	.short	0x010a
        /*05c2*/ 	.byte	0xff
	.zero		1


	//   ....[78]....
        /*05c4*/ 	.word	0x00006a00
        /*05c8*/ 	.word	0x00000002
        /*05cc*/ 	.word	0x00000020
        /*05d0*/ 	.short	0x010a
        /*05d2*/ 	.byte	0xff
	.zero		1


	//   ....[79]....
        /*05d4*/ 	.word	0x00006a60
        /*05d8*/ 	.word	0x00000002
        /*05dc*/ 	.word	0x00000020
        /*05e0*/ 	.short	0x010a
        /*05e2*/ 	.byte	0xff
	.zero		1


	//   ....[80]....
        /*05e4*/ 	.word	0x00006ab0
        /*05e8*/ 	.word	0x00000002
        /*05ec*/ 	.word	0x00000060
        /*05f0*/ 	.short	0x010a
        /*05f2*/ 	.byte	0xff
	.zero		1


	//   ....[81]....
        /*05f4*/ 	.word	0x00006b10
        /*05f8*/ 	.word	0x00000000
        /*05fc*/ 	.word	0x00000000
        /*0600*/ 	.short	0x010a
        /*0602*/ 	.byte	0xff
	.zero		1


	//   ....[82]....
        /*0604*/ 	.word	0x00006b70
        /*0608*/ 	.word	0x00000000
        /*060c*/ 	.word	0x00000000
        /*0610*/ 	.short	0x010a
        /*0612*/ 	.byte	0xff
	.zero		1


	//   ....[83]....
        /*0614*/ 	.word	0x00006bd0
        /*0618*/ 	.word	0x00000000
        /*061c*/ 	.word	0x00000000
        /*0620*/ 	.short	0x010a
        /*0622*/ 	.byte	0xff
	.zero		1


	//   ....[84]....
        /*0624*/ 	.word	0x00006c20
        /*0628*/ 	.word	0x00000000
        /*062c*/ 	.word	0x000000c0
        /*0630*/ 	.short	0x010a
        /*0632*/ 	.byte	0xff
	.zero		1


	//   ....[85]....
        /*0634*/ 	.word	0x00006c80
        /*0638*/ 	.word	0x00000000
        /*063c*/ 	.word	0x00000070
        /*0640*/ 	.short	0x010a
        /*0642*/ 	.byte	0xff
	.zero		1


	//   ....[86]....
        /*0644*/ 	.word	0x00006cd0
        /*0648*/ 	.word	0x00000000
        /*064c*/ 	.word	0x00000060
        /*0650*/ 	.short	0x010a
        /*0652*/ 	.byte	0xff
	.zero		1


	//   ....[87]....
        /*0654*/ 	.word	0x00006d30
        /*0658*/ 	.word	0x00000000
        /*065c*/ 	.word	0x00000070
        /*0660*/ 	.short	0x010a
        /*0662*/ 	.byte	0xff
	.zero		1


	//   ....[88]....
        /*0664*/ 	.word	0x00006d80
        /*0668*/ 	.word	0x00000000
        /*066c*/ 	.word	0x00000060
        /*0670*/ 	.short	0x010a
        /*0672*/ 	.byte	0xff
	.zero		1


	//   ....[89]....
        /*0674*/ 	.word	0x00006de0
        /*0678*/ 	.word	0x00000003
        /*067c*/ 	.word	0x000000a0
        /*0680*/ 	.short	0x010a
        /*0682*/ 	.byte	0xff
	.zero		1


	//   ....[90]....
        /*0684*/ 	.word	0x00006e40
        /*0688*/ 	.word	0x00000000
        /*068c*/ 	.word	0x00000000
        /*0690*/ 	.short	0x010a
        /*0692*/ 	.byte	0xff
	.zero		1


	//   ....[91]....
        /*0694*/ 	.word	0x00006ea0
        /*0698*/ 	.word	0x00000000
        /*069c*/ 	.word	0x00000000
        /*06a0*/ 	.short	0x010a
        /*06a2*/ 	.byte	0xff
	.zero		1


	//   ....[92]....
        /*06a4*/ 	.word	0x00006f00
        /*06a8*/ 	.word	0x00000000
        /*06ac*/ 	.word	0x00000000
        /*06b0*/ 	.short	0x010a
        /*06b2*/ 	.byte	0xff
	.zero		1


	//   ....[93]....
        /*06b4*/ 	.word	0x00006f60
        /*06b8*/ 	.word	0x00000000
        /*06bc*/ 	.word	0x00000000
        /*06c0*/ 	.short	0x010a
        /*06c2*/ 	.byte	0xff
	.zero		1


	//   ....[94]....
        /*06c4*/ 	.word	0x00006fc0
        /*06c8*/ 	.word	0x00000000
        /*06cc*/ 	.word	0x00000000
        /*06d0*/ 	.short	0x010a
        /*06d2*/ 	.byte	0xff
	.zero		1


	//   ....[95]....
        /*06d4*/ 	.word	0x00007010
        /*06d8*/ 	.word	0x00000000
        /*06dc*/ 	.word	0x00000060
        /*06e0*/ 	.short	0x010a
        /*06e2*/ 	.byte	0xff
	.zero		1


	//   ....[96]....
        /*06e4*/ 	.word	0x00007070
        /*06e8*/ 	.word	0x00000000
        /*06ec*/ 	.word	0x00000058
        /*06f0*/ 	.short	0x010a
        /*06f2*/ 	.byte	0xff
	.zero		1


	//   ....[97]....
        /*06f4*/ 	.word	0x000070d0
        /*06f8*/ 	.word	0x00000003
        /*06fc*/ 	.word	0x00000048
        /*0700*/ 	.short	0x010a
        /*0702*/ 	.byte	0xff
	.zero		1


	//   ....[98]....
        /*0704*/ 	.word	0x00007120
        /*0708*/ 	.word	0x00000000
        /*070c*/ 	.word	0x00000060
        /*0710*/ 	.short	0x010a
        /*0712*/ 	.byte	0xff
	.zero		1


	//   ....[99]....
        /*0714*/ 	.word	0x00007180
        /*0718*/ 	.word	0x00000000
        /*071c*/ 	.word	0x00000040
        /*0720*/ 	.short	0x010a
        /*0722*/ 	.byte	0xff
	.zero		1


	//   ....[100]....
        /*0724*/ 	.word	0x000071d0
        /*0728*/ 	.word	0x00000094
        /*072c*/ 	.word	0x00000080
        /*0730*/ 	.short	0x010a
        /*0732*/ 	.byte	0xff
	.zero		1


	//----- nvinfo : EIATTR_NUM_MBARRIERS
	.align		4
.L_47:
        /*0734*/ 	.byte	0x03, 0x38
        /*0736*/ 	.short	0x001c


	//----- nvinfo : EIATTR_EXIT_INSTR_OFFSETS
	.align		4
        /*0738*/ 	.byte	0x04, 0x1c
        /*073a*/ 	.short	(.L_49 - .L_48)


	//   ....[0]....
.L_48:
        /*073c*/ 	.word	0x000024b0


	//   ....[1]....
        /*0740*/ 	.word	0x000029a0


	//   ....[2]....
        /*0744*/ 	.word	0x00002a00


	//   ....[3]....
        /*0748*/ 	.word	0x00003820


	//   ....[4]....
        /*074c*/ 	.word	0x00004350


	//   ....[5]....
        /*0750*/ 	.word	0x00004390


	//   ....[6]....
        /*0754*/ 	.word	0x00006990


	//----- nvinfo : EIATTR_MAX_THREADS
	.align		4
.L_49:
        /*0758*/ 	.byte	0x04, 0x05
        /*075a*/ 	.short	(.L_51 - .L_50)
.L_50:
        /*075c*/ 	.word	0x00000100
        /*0760*/ 	.word	0x00000001
        /*0764*/ 	.word	0x00000001


	//----- nvinfo : EIATTR_CRS_STACK_SIZE
	.align		4
.L_51:
        /*0768*/ 	.byte	0x04, 0x1e
        /*076a*/ 	.short	(.L_53 - .L_52)
.L_52:
        /*076c*/ 	.word	0x00000000


	//----- nvinfo : EIATTR_CBANK_PARAM_SIZE
	.align		4
.L_53:
        /*0770*/ 	.byte	0x03, 0x19
        /*0772*/ 	.short	0x0800


	//----- nvinfo : EIATTR_PARAM_CBANK
	.align		4
        /*0774*/ 	.byte	0x04, 0x0a
        /*0776*/ 	.short	(.L_55 - .L_54)
	.align		4
.L_54:
        /*0778*/ 	.word	index@(.nv.constant0._ZN7cutlass13device_kernelINS_4gemm6kernel13GemmUniversalIN4cute5tupleIJiiiiEEENS1_10collective13CollectiveMmaINS1_35MainloopSm100TmaUmmaWarpSpecializedILi4ELi2ELi4ENS5_IJNS4_1CILi1EEESB_SB_EEEEENS5_IJNSA_ILi128EEENSA_ILi64EEESF_EEEaNS5_IJlSB_lEEEaSH_NS4_8TiledMMAINS4_8MMA_AtomIJNS4_15SM100_MMA_S8_SSIaaiLi128ELi64ELNS4_4UMMA5MajorE0ELSM_0ELNSL_8SaturateE0EEEEEENS4_6LayoutISC_NS5_IJNSA_ILi0EEESR_SR_EEEEENS5_IJNS4_10UnderscoreESU_SU_EEEEENS4_13SM90_TMA_LOADENS4_14ComposedLayoutINS4_7SwizzleILi2ELi4ELi3EEENS4_18smem_ptr_flag_bitsILi8EEENSQ_INS5_IJNSA_ILi8EEESF_EEENS5_IJSF_SB_EEEEEEEvNS4_8identityESX_S17_vS18_EENS_8epilogue10collective18CollectiveEpilogueINS1A_23Sm100TmaWarpSpecializedILi1ELi1ELi64ELb0ELb0EEEJSG_NS5_IJNSQ_ISE_SB_EENSQ_ISF_SB_EEEEEaSH_aSH_NS1A_6fusion15FusionCallbacksIS1E_NS1I_17LinearCombinationIaiaiLNS_15FloatRoundStyleE2EEESG_S1H_JEEENS4_5SM1004TMEM4LOAD26SM100_TMEM_LOAD_32dp32b64xESX_S17_NS4_39AutoVectorizingCopyWithAssumedAlignmentILi128EEENS4_14SM90_TMA_STOREES17_S1T_S1T_EEEvvEEEEvNT_6ParamsE)
        /*077c*/ 	.short	0x0380
        /*077e*/ 	.short	0x0800


	//----- nvinfo : EIATTR_SW_WAR
	.align		4
.L_55:
        /*0780*/ 	.byte	0x04, 0x36
        /*0782*/ 	.short	(.L_57 - .L_56)
.L_56:
        /*0784*/ 	.word	0x00000008
.L_57:


//--------------------- .nv.callgraph             --------------------------
	.section	.nv.callgraph,"",@"SHT_CUDA_CALLGRAPH"
	.align	4
	.sectionentsize	8
	.align		4
        /*0000*/ 	.word	0x00000000
	.align		4
        /*0004*/ 	.word	0xffffffff
	.align		4
        /*0008*/ 	.word	index@(_ZN7cutlass13device_kernelINS_4gemm6kernel13GemmUniversalIN4cute5tupleIJiiiiEEENS1_10collective13CollectiveMmaINS1_35MainloopSm100TmaUmmaWarpSpecializedILi4ELi2ELi4ENS5_IJNS4_1CILi1EEESB_SB_EEEEENS5_IJNSA_ILi128EEENSA_ILi64EEESF_EEEaNS5_IJlSB_lEEEaSH_NS4_8TiledMMAINS4_8MMA_AtomIJNS4_15SM100_MMA_S8_SSIaaiLi128ELi64ELNS4_4UMMA5MajorE0ELSM_0ELNSL_8SaturateE0EEEEEENS4_6LayoutISC_NS5_IJNSA_ILi0EEESR_SR_EEEEENS5_IJNS4_10UnderscoreESU_SU_EEEEENS4_13SM90_TMA_LOADENS4_14ComposedLayoutINS4_7SwizzleILi2ELi4ELi3EEENS4_18smem_ptr_flag_bitsILi8EEENSQ_INS5_IJNSA_ILi8EEESF_EEENS5_IJSF_SB_EEEEEEEvNS4_8identityESX_S17_vS18_EENS_8epilogue10collective18CollectiveEpilogueINS1A_23Sm100TmaWarpSpecializedILi1ELi1ELi64ELb0ELb0EEEJSG_NS5_IJNSQ_ISE_SB_EENSQ_ISF_SB_EEEEEaSH_aSH_NS1A_6fusion15FusionCallbacksIS1E_NS1I_17LinearCombinationIaiaiLNS_15FloatRoundStyleE2EEESG_S1H_JEEENS4_5SM1004TMEM4LOAD26SM100_TMEM_LOAD_32dp32b64xESX_S17_NS4_39AutoVectorizingCopyWithAssumedAlignmentILi128EEENS4_14SM90_TMA_STOREES17_S1T_S1T_EEEvvEEEEvNT_6ParamsE)
	.align		4
        /*000c*/ 	.word	index@(__assertfail)
	.align		4
        /*0010*/ 	.word	0x00000000
	.align		4
        /*0014*/ 	.word	0xfffffffe
	.align		4
        /*0018*/ 	.word	0x00000000
	.align		4
        /*001c*/ 	.word	0xfffffffd
	.align		4
        /*0020*/ 	.word	0x00000000
	.align		4
        /*0024*/ 	.word	0xfffffffc


//--------------------- .nv.constant4             --------------------------
	.section	.nv.constant4,"a",@progbits
	.align	8
	.align		8
.nv.constant4:
        /*0000*/ 	.dword	__assertfail
	.align		8
        /*0008*/ 	.dword	__unnamed_1
	.align		8
        /*0010*/ 	.dword	__unnamed_2
	.align		8
        /*0018*/ 	.dword	_ZN39_INTERNAL_c8e3f0f9_4_k_cu_c031a178_97314cuda3std3__45__cpo5beginE
	.align		8
        /*0020*/ 	.dword	_ZN39_INTERNAL_c8e3f0f9_4_k_cu_c031a178_97314cuda3std3__45__cpo3endE
	.align		8
        /*0028*/ 	.dword	_ZN39_INTERNAL_c8e3f0f9_4_k_cu_c031a178_97314cuda3std3__45__cpo6cbeginE
	.align		8
        /*0030*/ 	.dword	_ZN39_INTERNAL_c8e3f0f9_4_k_cu_c031a178_97314cuda3std3__45__cpo4cendE
	.align		8
        /*0038*/ 	.dword	_ZN39_INTERNAL_c8e3f0f9_4_k_cu_c031a178_97314cuda3std3__441_GLOBAL__N__c8e3f0f9_4_k_cu_c031a178_97316ignoreE
	.align		8
        /*0040*/ 	.dword	_ZN39_INTERNAL_c8e3f0f9_4_k_cu_c031a178_97314cuda3std3__419piecewise_constructE
	.align		8
        /*0048*/ 	.dword	_ZN39_INTERNAL_c8e3f0f9_4_k_cu_c031a178_97314cuda3std3__48in_placeE
	.align		8
        /*0050*/ 	.dword	_ZN39_INTERNAL_c8e3f0f9_4_k_cu_c031a178_97314cuda3std6ranges3__45__cpo4swapE
	.align		8
        /*0058*/ 	.dword	_ZN39_INTERNAL_c8e3f0f9_4_k_cu_c031a178_97314cuda3std6ranges3__45__cpo9iter_moveE
	.align		8
        /*0060*/ 	.dword	_ZN39_INTERNAL_c8e3f0f9_4_k_cu_c031a178_97314cute7productE
	.align		8
        /*0068*/ 	.dword	_ZN39_INTERNAL_c8e3f0f9_4_k_cu_c031a178_97314cute1_E
	.align		8
        /*0070*/ 	.dword	$str$25
	.align		8
        /*0078*/ 	.dword	$str$26
	.align		8
        /*0080*/ 	.dword	$str$27
	.align		8
        /*0088*/ 	.dword	$str$28


//--------------------- .text._ZN7cutlass13device_kernelINS_4gemm6kernel13GemmUniversalIN4cute5tupleIJiiiiEEENS1_10collective13CollectiveMmaINS1_35MainloopSm100TmaUmmaWarpSpecializedILi4ELi2ELi4ENS5_IJNS4_1CILi1EEESB_SB_EEEEENS5_IJNSA_ILi128EEENSA_ILi64EEESF_EEEaNS5_IJlSB_lEEEaSH_NS4_8TiledMMAINS4_8MMA_AtomIJNS4_15SM100_MMA_S8_SSIaaiLi128ELi64ELNS4_4UMMA5MajorE0ELSM_0ELNSL_8SaturateE0EEEEEENS4_6LayoutISC_NS5_IJNSA_ILi0EEESR_SR_EEEEENS5_IJNS4_10UnderscoreESU_SU_EEEEENS4_13SM90_TMA_LOADENS4_14ComposedLayoutINS4_7SwizzleILi2ELi4ELi3EEENS4_18smem_ptr_flag_bitsILi8EEENSQ_INS5_IJNSA_ILi8EEESF_EEENS5_IJSF_SB_EEEEEEEvNS4_8identityESX_S17_vS18_EENS_8epilogue10collective18CollectiveEpilogueINS1A_23Sm100TmaWarpSpecializedILi1ELi1ELi64ELb0ELb0EEEJSG_NS5_IJNSQ_ISE_SB_EENSQ_ISF_SB_EEEEEaSH_aSH_NS1A_6fusion15FusionCallbacksIS1E_NS1I_17LinearCombinationIaiaiLNS_15FloatRoundStyleE2EEESG_S1H_JEEENS4_5SM1004TMEM4LOAD26SM100_TMEM_LOAD_32dp32b64xESX_S17_NS4_39AutoVectorizingCopyWithAssumedAlignmentILi128EEENS4_14SM90_TMA_STOREES17_S1T_S1T_EEEvvEEEEvNT_6ParamsE --------------------------
	.section	.text._ZN7cutlass13device_kernelINS_4gemm6kernel13GemmUniversalIN4cute5tupleIJiiiiEEENS1_10collective13CollectiveMmaINS1_35MainloopSm100TmaUmmaWarpSpecializedILi4ELi2ELi4ENS5_IJNS4_1CILi1EEESB_SB_EEEEENS5_IJNSA_ILi128EEENSA_ILi64EEESF_EEEaNS5_IJlSB_lEEEaSH_NS4_8TiledMMAINS4_8MMA_AtomIJNS4_15SM100_MMA_S8_SSIaaiLi128ELi64ELNS4_4UMMA5MajorE0ELSM_0ELNSL_8SaturateE0EEEEEENS4_6LayoutISC_NS5_IJNSA_ILi0EEESR_SR_EEEEENS5_IJNS4_10UnderscoreESU_SU_EEEEENS4_13SM90_TMA_LOADENS4_14ComposedLayoutINS4_7SwizzleILi2ELi4ELi3EEENS4_18smem_ptr_flag_bitsILi8EEENSQ_INS5_IJNSA_ILi8EEESF_EEENS5_IJSF_SB_EEEEEEEvNS4_8identityESX_S17_vS18_EENS_8epilogue10collective18CollectiveEpilogueINS1A_23Sm100TmaWarpSpecializedILi1ELi1ELi64ELb0ELb0EEEJSG_NS5_IJNSQ_ISE_SB_EENSQ_ISF_SB_EEEEEaSH_aSH_NS1A_6fusion15FusionCallbacksIS1E_NS1I_17LinearCombinationIaiaiLNS_15FloatRoundStyleE2EEESG_S1H_JEEENS4_5SM1004TMEM4LOAD26SM100_TMEM_LOAD_32dp32b64xESX_S17_NS4_39AutoVectorizingCopyWithAssumedAlignmentILi128EEENS4_14SM90_TMA_STOREES17_S1T_S1T_EEEvvEEEEvNT_6ParamsE,"ax",@progbits
	.align	128
.text._ZN7cutlass13device_kernelINS_4gemm6kernel13GemmUniversalIN4cute5tupleIJiiiiEEENS1_10collective13CollectiveMmaINS1_35MainloopSm100TmaUmmaWarpSpecializedILi4ELi2ELi4ENS5_IJNS4_1CILi1EEESB_SB_EEEEENS5_IJNSA_ILi128EEENSA_ILi64EEESF_EEEaNS5_IJlSB_lEEEaSH_NS4_8TiledMMAINS4_8MMA_AtomIJNS4_15SM100_MMA_S8_SSIaaiLi128ELi64ELNS4_4UMMA5MajorE0ELSM_0ELNSL_8SaturateE0EEEEEENS4_6LayoutISC_NS5_IJNSA_ILi0EEESR_SR_EEEEENS5_IJNS4_10UnderscoreESU_SU_EEEEENS4_13SM90_TMA_LOADENS4_14ComposedLayoutINS4_7SwizzleILi2ELi4ELi3EEENS4_18smem_ptr_flag_bitsILi8EEENSQ_INS5_IJNSA_ILi8EEESF_EEENS5_IJSF_SB_EEEEEEEvNS4_8identityESX_S17_vS18_EENS_8epilogue10collective18CollectiveEpilogueINS1A_23Sm100TmaWarpSpecializedILi1ELi1ELi64ELb0ELb0EEEJSG_NS5_IJNSQ_ISE_SB_EENSQ_ISF_SB_EEEEEaSH_aSH_NS1A_6fusion15FusionCallbacksIS1E_NS1I_17LinearCombinationIaiaiLNS_15FloatRoundStyleE2EEESG_S1H_JEEENS4_5SM1004TMEM4LOAD26SM100_TMEM_LOAD_32dp32b64xESX_S17_NS4_39AutoVectorizingCopyWithAssumedAlignmentILi128EEENS4_14SM90_TMA_STOREES17_S1T_S1T_EEEvvEEEEvNT_6ParamsE:
        .type           _ZN7cutlass13device_kernelINS_4gemm6kernel13GemmUniversalIN4cute5tupleIJiiiiEEENS1_10collective13CollectiveMmaINS1_35MainloopSm100TmaUmmaWarpSpecializedILi4ELi2ELi4ENS5_IJNS4_1CILi1EEESB_SB_EEEEENS5_IJNSA_ILi128EEENSA_ILi64EEESF_EEEaNS5_IJlSB_lEEEaSH_NS4_8TiledMMAINS4_8MMA_AtomIJNS4_15SM100_MMA_S8_SSIaaiLi128ELi64ELNS4_4UMMA5MajorE0ELSM_0ELNSL_8SaturateE0EEEEEENS4_6LayoutISC_NS5_IJNSA_ILi0EEESR_SR_EEEEENS5_IJNS4_10UnderscoreESU_SU_EEEEENS4_13SM90_TMA_LOADENS4_14ComposedLayoutINS4_7SwizzleILi2ELi4ELi3EEENS4_18smem_ptr_flag_bitsILi8EEENSQ_INS5_IJNSA_ILi8EEESF_EEENS5_IJSF_SB_EEEEEEEvNS4_8identityESX_S17_vS18_EENS_8epilogue10collective18CollectiveEpilogueINS1A_23Sm100TmaWarpSpecializedILi1ELi1ELi64ELb0ELb0EEEJSG_NS5_IJNSQ_ISE_SB_EENSQ_ISF_SB_EEEEEaSH_aSH_NS1A_6fusion15FusionCallbacksIS1E_NS1I_17LinearCombinationIaiaiLNS_15FloatRoundStyleE2EEESG_S1H_JEEENS4_5SM1004TMEM4LOAD26SM100_TMEM_LOAD_32dp32b64xESX_S17_NS4_39AutoVectorizingCopyWithAssumedAlignmentILi128EEENS4_14SM90_TMA_STOREES17_S1T_S1T_EEEvvEEEEvNT_6ParamsE,@function
        .size           _ZN7cutlass13device_kernelINS_4gemm6kernel13GemmUniversalIN4cute5tupleIJiiiiEEENS1_10collective13CollectiveMmaINS1_35MainloopSm100TmaUmmaWarpSpecializedILi4ELi2ELi4ENS5_IJNS4_1CILi1EEESB_SB_EEEEENS5_IJNSA_ILi128EEENSA_ILi64EEESF_EEEaNS5_IJlSB_lEEEaSH_NS4_8TiledMMAINS4_8MMA_AtomIJNS4_15SM100_MMA_S8_SSIaaiLi128ELi64ELNS4_4UMMA5MajorE0ELSM_0ELNSL_8SaturateE0EEEEEENS4_6LayoutISC_NS5_IJNSA_ILi0EEESR_SR_EEEEENS5_IJNS4_10UnderscoreESU_SU_EEEEENS4_13SM90_TMA_LOADENS4_14ComposedLayoutINS4_7SwizzleILi2ELi4ELi3EEENS4_18smem_ptr_flag_bitsILi8EEENSQ_INS5_IJNSA_ILi8EEESF_EEENS5_IJSF_SB_EEEEEEEvNS4_8identityESX_S17_vS18_EENS_8epilogue10collective18CollectiveEpilogueINS1A_23Sm100TmaWarpSpecializedILi1ELi1ELi64ELb0ELb0EEEJSG_NS5_IJNSQ_ISE_SB_EENSQ_ISF_SB_EEEEEaSH_aSH_NS1A_6fusion15FusionCallbacksIS1E_NS1I_17LinearCombinationIaiaiLNS_15FloatRoundStyleE2EEESG_S1H_JEEENS4_5SM1004TMEM4LOAD26SM100_TMEM_LOAD_32dp32b64xESX_S17_NS4_39AutoVectorizingCopyWithAssumedAlignmentILi128EEENS4_14SM90_TMA_STOREES17_S1T_S1T_EEEvvEEEEvNT_6ParamsE,(.L_x_128 - _ZN7cutlass13device_kernelINS_4gemm6kernel13GemmUniversalIN4cute5tupleIJiiiiEEENS1_10collective13CollectiveMmaINS1_35MainloopSm100TmaUmmaWarpSpecializedILi4ELi2ELi4ENS5_IJNS4_1CILi1EEESB_SB_EEEEENS5_IJNSA_ILi128EEENSA_ILi64EEESF_EEEaNS5_IJlSB_lEEEaSH_NS4_8TiledMMAINS4_8MMA_AtomIJNS4_15SM100_MMA_S8_SSIaaiLi128ELi64ELNS4_4UMMA5MajorE0ELSM_0ELNSL_8SaturateE0EEEEEENS4_6LayoutISC_NS5_IJNSA_ILi0EEESR_SR_EEEEENS5_IJNS4_10UnderscoreESU_SU_EEEEENS4_13SM90_TMA_LOADENS4_14ComposedLayoutINS4_7SwizzleILi2ELi4ELi3EEENS4_18smem_ptr_flag_bitsILi8EEENSQ_INS5_IJNSA_ILi8EEESF_EEENS5_IJSF_SB_EEEEEEEvNS4_8identityESX_S17_vS18_EENS_8epilogue10collective18CollectiveEpilogueINS1A_23Sm100TmaWarpSpecializedILi1ELi1ELi64ELb0ELb0EEEJSG_NS5_IJNSQ_ISE_SB_EENSQ_ISF_SB_EEEEEaSH_aSH_NS1A_6fusion15FusionCallbacksIS1E_NS1I_17LinearCombinationIaiaiLNS_15FloatRoundStyleE2EEESG_S1H_JEEENS4_5SM1004TMEM4LOAD26SM100_TMEM_LOAD_32dp32b64xESX_S17_NS4_39AutoVectorizingCopyWithAssumedAlignmentILi128EEENS4_14SM90_TMA_STOREES17_S1T_S1T_EEEvvEEEEvNT_6ParamsE)
        .other          _ZN7cutlass13device_kernelINS_4gemm6kernel13GemmUniversalIN4cute5tupleIJiiiiEEENS1_10collective13CollectiveMmaINS1_35MainloopSm100TmaUmmaWarpSpecializedILi4ELi2ELi4ENS5_IJNS4_1CILi1EEESB_SB_EEEEENS5_IJNSA_ILi128EEENSA_ILi64EEESF_EEEaNS5_IJlSB_lEEEaSH_NS4_8TiledMMAINS4_8MMA_AtomIJNS4_15SM100_MMA_S8_SSIaaiLi128ELi64ELNS4_4UMMA5MajorE0ELSM_0ELNSL_8SaturateE0EEEEEENS4_6LayoutISC_NS5_IJNSA_ILi0EEESR_SR_EEEEENS5_IJNS4_10UnderscoreESU_SU_EEEEENS4_13SM90_TMA_LOADENS4_14ComposedLayoutINS4_7SwizzleILi2ELi4ELi3EEENS4_18smem_ptr_flag_bitsILi8EEENSQ_INS5_IJNSA_ILi8EEESF_EEENS5_IJSF_SB_EEEEEEEvNS4_8identityESX_S17_vS18_EENS_8epilogue10collective18CollectiveEpilogueINS1A_23Sm100TmaWarpSpecializedILi1ELi1ELi64ELb0ELb0EEEJSG_NS5_IJNSQ_ISE_SB_EENSQ_ISF_SB_EEEEEaSH_aSH_NS1A_6fusion15FusionCallbacksIS1E_NS1I_17LinearCombinationIaiaiLNS_15FloatRoundStyleE2EEESG_S1H_JEEENS4_5SM1004TMEM4LOAD26SM100_TMEM_LOAD_32dp32b64xESX_S17_NS4_39AutoVectorizingCopyWithAssumedAlignmentILi128EEENS4_14SM90_TMA_STOREES17_S1T_S1T_EEEvvEEEEvNT_6ParamsE,@"STO_CUDA_ENTRY STV_DEFAULT"
_ZN7cutlass13device_kernelINS_4gemm6kernel13GemmUniversalIN4cute5tupleIJiiiiEEENS1_10collective13CollectiveMmaINS1_35MainloopSm100TmaUmmaWarpSpecializedILi4ELi2ELi4ENS5_IJNS4_1CILi1EEESB_SB_EEEEENS5_IJNSA_ILi128EEENSA_ILi64EEESF_EEEaNS5_IJlSB_lEEEaSH_NS4_8TiledMMAINS4_8MMA_AtomIJNS4_15SM100_MMA_S8_SSIaaiLi128ELi64ELNS4_4UMMA5MajorE0ELSM_0ELNSL_8SaturateE0EEEEEENS4_6LayoutISC_NS5_IJNSA_ILi0EEESR_SR_EEEEENS5_IJNS4_10UnderscoreESU_SU_EEEEENS4_13SM90_TMA_LOADENS4_14ComposedLayoutINS4_7SwizzleILi2ELi4ELi3EEENS4_18smem_ptr_flag_bitsILi8EEENSQ_INS5_IJNSA_ILi8EEESF_EEENS5_IJSF_SB_EEEEEEEvNS4_8identityESX_S17_vS18_EENS_8epilogue10collective18CollectiveEpilogueINS1A_23Sm100TmaWarpSpecializedILi1ELi1ELi64ELb0ELb0EEEJSG_NS5_IJNSQ_ISE_SB_EENSQ_ISF_SB_EEEEEaSH_aSH_NS1A_6fusion15FusionCallbacksIS1E_NS1I_17LinearCombinationIaiaiLNS_15FloatRoundStyleE2EEESG_S1H_JEEENS4_5SM1004TMEM4LOAD26SM100_TMEM_LOAD_32dp32b64xESX_S17_NS4_39AutoVectorizingCopyWithAssumedAlignmentILi128EEENS4_14SM90_TMA_STOREES17_S1T_S1T_EEEvvEEEEvNT_6ParamsE:
[----:B------:R-:W1:Y:S01]  /*0000*/  LDC R1, c[0x0][0x37c] ;  /* 0x0000df00ff017b82 */ /* 0x000e620000000800 */
[----:B------:R-:W2:Y:S01]  /*0010*/  S2R R176, SR_TID.X ;  /* 0x0000000000b07919 */ /* 0x000ea20000002100 */
[----:B------:R-:W3:Y:S01]  /*0020*/  LDCU.64 UR4, c[0x0][0x890] ;  /* 0x00011200ff0477ac */ /* 0x000ee20008000a00 */
[----:B------:R-:W-:Y:S02]  /*0030*/  PRMT R168, RZ, 0x7610, R168 ;  /* 0x00007610ffa87816 */ /* 0x000fe400000000a8 */
[----:B------:R-:W-:Y:S01]  /*0040*/  ELECT P5, URZ, PT ;  /* 0x0000000000ff782f */ /* 0x000fe200038a0000 */
[----:B------:R-:W4:Y:S01]  /*0050*/  LDCU.64 UR40, c[0x0][0x358] ;  /* 0x00006b00ff2877ac */ /* 0x000f220008000a00 */
[----:B---3--:R-:W-:-:S04]  /*0060*/  UISETP.NE.U32.AND UP0, UPT, UR4, URZ, UPT ;  /* 0x000000ff0400728c */ /* 0x008fc8000bf05070 */
[----:B------:R-:W-:Y:S01]  /*0070*/  UISETP.NE.AND.EX UP0, UPT, UR5, URZ, UPT, UP0 ;  /* 0x000000ff0500728c */ /* 0x000fe2000bf05300 */
[----:B--2---:R-:W-:-:S05]  /*0080*/  SHF.R.U32.HI R181, RZ, 0x5, R176 ;  /* 0x00000005ffb57819 */ /* 0x004fca00000116b0 */
[----:B------:R-:W2:Y:S02]  /*0090*/  SHFL.IDX PT, R0, R181, RZ, 0x1f ;  /* 0x00001fffb5007589 */ /* 0x000ea400000e0000 */
[----:B--2---:R-:W-:Y:S01]  /*00a0*/  R2UR UR8, R0 ;  /* 0x00000000000872ca */ /* 0x004fe200000e0000 */
[----:B-1--4-:R-:W-:-:S14]  /*00b0*/  BRA.U UP0, `(.L_x_0) ;  /* 0x00000001002c7547 */ /* 0x012fdc000b800000 */
[----:B------:R-:W1:Y:S02]  /*00c0*/  LDCU.64 UR6, c[0x0][0x888] ;  /* 0x00011100ff0677ac */ /* 0x000e640008000a00 */
[----:B-1----:R-:W-:-:S04]  /*00d0*/  UISETP.NE.U32.AND UP0, UPT, UR6, URZ, UPT ;  /* 0x000000ff0600728c */ /* 0x002fc8000bf05070 */
[----:B------:R-:W-:-:S09]  /*00e0*/  UISETP.NE.AND.EX UP0, UPT, UR7, URZ, UPT, UP0 ;  /* 0x000000ff0700728c */ /* 0x000fd2000bf05300 */
[----:B------:R-:W-:Y:S05]  /*00f0*/  BRA.U !UP0, `(.L_x_1) ;  /* 0x0000000108107547 */ /* 0x000fea000b800000 */
[----:B------:R-:W1:Y:S02]  /*0100*/  LDC.64 R80, c[0x0][0x888] ;  /* 0x00022200ff507b82 */ /* 0x000e640000000a00 */
[----:B-1----:R1:W5:Y:S01]  /*0110*/  LDG.E R80, desc[UR40][R80.64] ;  /* 0x0000002850507981 */ /* 0x002362000c1e1900 */
[----:B------:R-:W-:Y:S01]  /*0120*/  HFMA2 R168, -RZ, RZ, 0, 5.9604644775390625e-08 ;  /* 0x00000001ffa87431 */ /* 0x000fe200000001ff */
[----:B------:R-:W-:Y:S05]  /*0130*/  BRA `(.L_x_0) ;  /* 0x00000000000c7947 */ /* 0x000fea0003800000 */
.L_x_1:
[----:B------:R-:W1:Y:S01]  /*0140*/  LDCU UR6, c[0x0][0x880] ;  /* 0x00011000ff0677ac */ /* 0x000e620008000800 */
[----:B------:R-:W-:Y:S01]  /*0150*/  HFMA2 R168, -RZ, RZ, 0, 5.9604644775390625e-08 ;  /* 0x00000001ffa87431 */ /* 0x000fe200000001ff */
[----:B-1----:R-:W-:-:S07]  /*0160*/  MOV R80, UR6 ;  /* 0x0000000600507c02 */ /* 0x002fce0008000f00 */
.L_x_0:
[----:B------:R-:W2:Y:S02]  /*0170*/  LDCU.64 UR6, c[0x0][0x8b0] ;  /* 0x00011600ff0677ac */ /* 0x000ea40008000a00 */
[----:B--2---:R-:W-:-:S04]  /*0180*/  UISETP.NE.U32.AND UP0, UPT, UR6, URZ, UPT ;  /* 0x000000ff0600728c */ /* 0x004fc8000bf05070 */
[----:B------:R-:W-:-:S09]  /*0190*/  UISETP.NE.AND.EX UP0, UPT, UR7, URZ, UPT, UP0 ;  /* 0x000000ff0700728c */ /* 0x000fd2000bf05300 */
[----:B------:R-:W-:Y:S05]  /*01a0*/  BRA.U UP0, `(.L_x_2) ;  /* 0x0000000100247547 */ /* 0x000fea000b800000 */
[----:B------:R-:W2:Y:S02]  /*01b0*/  LDCU.64 UR6, c[0x0][0x8a8] ;  /* 0x00011500ff0677ac */ /* 0x000ea40008000a00 */
[----:B--2---:R-:W-:-:S04]  /*01c0*/  UISETP.NE.U32.AND UP0, UPT, UR6, URZ, UPT ;  /* 0x000000ff0600728c */ /* 0x004fc8000bf05070 */
[----:B------:R-:W-:-:S09]  /*01d0*/  UISETP.NE.AND.EX UP0, UPT, UR7, URZ, UPT, UP0 ;  /* 0x000000ff0700728c */ /* 0x000fd2000bf05300 */
[----:B------:R-:W-:Y:S05]  /*01e0*/  BRA.U !UP0, `(.L_x_3) ;  /* 0x00000001080c7547 */ /* 0x000fea000b800000 */
[----:B------:R-:W2:Y:S02]  /*01f0*/  LDC.64 R78, c[0x0][0x8a8] ;  /* 0x00022a00ff4e7b82 */ /* 0x000ea40000000a00 */
[----:B--2---:R2:W5:Y:S01]  /*0200*/  LDG.E R78, desc[UR40][R78.64] ;  /* 0x000000284e4e7981 */ /* 0x004562000c1e1900 */
[----:B------:R-:W-:Y:S05]  /*0210*/  BRA `(.L_x_2) ;  /* 0x0000000000087947 */ /* 0x000fea0003800000 */
.L_x_3:
[----:B------:R-:W2:Y:S02]  /*0220*/  LDCU UR6, c[0x0][0x8a0] ;  /* 0x00011400ff0677ac */ /* 0x000ea40008000800 */
[----:B--2---:R-:W-:Y:S02]  /*0230*/  MOV R78, UR6 ;  /* 0x00000006004e7c02 */ /* 0x004fe40008000f00 */
.L_x_2:
[----:B------:R-:W-:Y:S01]  /*0240*/  IMAD.U32 R0, RZ, RZ, UR8 ;  /* 0x00000008ff007e24 */ /* 0x000fe2000f8e00ff */
[----:B------:R-:W-:Y:S04]  /*0250*/  BSSY.RECONVERGENT B0, `(.L_x_4) ;  /* 0x000000c000007945 */ /* 0x000fe80003800200 */
[C---:B------:R-:W-:Y:S02]  /*0260*/  ISETP.NE.OR P1, PT, R0.reuse, 0x1, !P5 ;  /* 0x000000010000780c */ /* 0x040fe40006f25670 */
[----:B------:R-:W-:-:S11]  /*0270*/  ISETP.NE.OR P0, PT, R0, 0x3, !P5 ;  /* 0x000000030000780c */ /* 0x000fd60006f05670 */
[----:B------:R-:W-:Y:S05]  /*0280*/  @P1 BRA `(.L_x_5) ;  /* 0x0000000000201947 */ /* 0x000fea0003800000 */
[----:B------:R-:W3:Y:S02]  /*0290*/  LDCU.64 UR6, c[0x0][0x348] ;  /* 0x00006900ff0677ac */ /* 0x000ee40008000a00 */
[----:B---3--:R-:W-:Y:S02]  /*02a0*/  UIADD3 UR10, UP1, UPT, UR6, 0x80, URZ ;  /* 0x00000080060a7890 */ /* 0x008fe4000ff3e0ff */
[----:B------:R-:W-:Y:S02]  /*02b0*/  UIADD3 UR6, UP0, UPT, UR6, 0x180, URZ ;  /* 0x0000018006067890 */ /* 0x000fe4000ff1e0ff */
[----:B------:R-:W-:Y:S02]  /*02c0*/  UIADD3.X UR11, UPT, UPT, URZ, UR7, URZ, UP1, !UPT ;  /* 0x00000007ff0b7290 */ /* 0x000fe40008ffe4ff */
[----:B------:R-:W-:-:S07]  /*02d0*/  UIADD3.X UR7, UPT, UPT, URZ, UR7, URZ, UP0, !UPT ;  /* 0x00000007ff077290 */ /* 0x000fce00087fe4ff */
[----:B------:R3:W-:Y:S02]  /*02e0*/  UTMACCTL.PF [UR10] ;  /* 0x000000000a0079b9 */ /* 0x0007e40008040000 */
[----:B------:R3:W-:Y:S02]  /*02f0*/  UTMACCTL.PF [UR6] ;  /* 0x00000000060079b9 */ /* 0x0007e40008040000 */
[----:B---3--:R-:W-:Y:S01]  /*0300*/  NOP ;  /* 0x0000000000007918 */ /* 0x008fe20000000000 */
.L_x_5:
[----:B------:R-:W-:Y:S05]  /*0310*/  BSYNC.RECONVERGENT B0 ;  /* 0x0000000000007941 */ /* 0x000fea0003800200 */
.L_x_4:
[----:B------:R-:W-:Y:S04]  /*0320*/  BSSY.RECONVERGENT B0, `(.L_x_6) ;  /* 0x000000a000007945 */ /* 0x000fe80003800200 */
        /* <DEDUP_REMOVED lines=9> */
.L_x_7:
[----:B------:R-:W-:Y:S05]  /*03c0*/  BSYNC.RECONVERGENT B0 ;  /* 0x0000000000007941 */ /* 0x000fea0003800200 */
.L_x_6:
[----:B------:R-:W3:Y:S01]  /*03d0*/  LDCU.64 UR6, c[0x0][0x888] ;  /* 0x00011100ff0677ac */ /* 0x000ee20008000a00 */
[----:B------:R-:W-:Y:S02]  /*03e0*/  UISETP.EQ.U32.AND UP1, UPT, UR4, URZ, UPT ;  /* 0x000000ff0400728c */ /* 0x000fe4000bf22070 */
[----:B------:R-:W-:Y:S02]  /*03f0*/  UPLOP3.LUT UP2, UPT, UPT, UPT, UPT, 0x80, 0x8 ;  /* 0x000000000008789c */ /* 0x000fe40003f4f070 */
[----:B---3--:R-:W-:-:S04]  /*0400*/  UISETP.NE.U32.AND UP0, UPT, UR6, URZ, UPT ;  /* 0x000000ff0600728c */ /* 0x008fc8000bf05070 */
[----:B------:R-:W-:-:S04]  /*0410*/  UISETP.NE.AND.EX UP0, UPT, UR7, URZ, UPT, UP0 ;  /* 0x000000ff0700728c */ /* 0x000fc8000bf05300 */
[----:B------:R-:W-:-:S04]  /*0420*/  UISETP.EQ.OR.EX UP3, UPT, UR5, URZ, !UP0, UP1 ;  /* 0x000000ff0500728c */ /* 0x000fc8000c762710 */
[----:B------:R-:W-:-:S05]  /*0430*/  UP2UR UR44, UPR, URZ, 0x8 ;  /* 0x00000008ff2c7883 */ /* 0x000fca0008000000 */
[----:B------:R-:W-:Y:S07]  /*0440*/  BRA.U !UP3, `(.L_x_8) ;  /* 0x000000010b207547 */ /* 0x000fee000b800000 */
[----:B-----5:R-:W-:Y:S01]  /*0450*/  R2UR UR6, R80 ;  /* 0x00000000500672ca */ /* 0x020fe200000e0000 */
[----:B------:R-:W-:Y:S02]  /*0460*/  UISETP.NE.U32.AND UP2, UPT, UR4, URZ, UPT ;  /* 0x000000ff0400728c */ /* 0x000fe4000bf45070 */
[----:B------:R-:W-:Y:S02]  /*0470*/  USEL UR4, URZ, 0xffffffff, UP0 ;  /* 0xffffffffff047887 */ /* 0x000fe40008000000 */
[----:B------:R-:W-:-:S08]  /*0480*/  UISETP.NE.AND.EX UP2, UPT, UR5, URZ, UPT, UP2 ;  /* 0x000000ff0500728c */ /* 0x000fd0000bf45320 */
[----:B------:R-:W-:-:S04]  /*0490*/  UISETP.NE.AND UP1, UPT, UR6, URZ, UPT ;  /* 0x000000ff0600728c */ /* 0x000fc8000bf25270 */
[----:B------:R-:W-:-:S04]  /*04a0*/  @!UP2 USEL UR4, URZ, 0xffffffff, UP1 ;  /* 0xffffffffff04a887 */ /* 0x000fc80008800000 */
[----:B------:R-:W-:-:S04]  /*04b0*/  ULOP3.LUT UR4, UR4, 0x1, URZ, 0xc0, !UPT ;  /* 0x0000000104047892 */ /* 0x000fc8000f8ec0ff */
[----:B------:R-:W-:-:S11]  /*04c0*/  UISETP.NE.U32.AND UP2, UPT, UR4, 0x1, UPT ;  /* 0x000000010400788c */ /* 0x000fd6000bf45070 */
.L_x_8:
[----:B------:R-:W3:Y:S01]  /*04d0*/  SHFL.IDX PT, R2, R181, RZ, 0x1f ;  /* 0x00001fffb5027589 */ /* 0x000ee200000e0000 */
[----:B------:R-:W-:-:S04]  /*04e0*/  UISETP.NE.AND UP1, UPT, UR8, 0x2, UPT ;  /* 0x000000020800788c */ /* 0x000fc8000bf25270 */
[----:B------:R-:W-:Y:S01]  /*04f0*/  USEL UR13, URZ, 0x1, UP1 ;  /* 0x00000001ff0d7887 */ /* 0x000fe20008800000 */
[----:B---3--:R-:W-:-:S13]  /*0500*/  ISETP.NE.AND P0, PT, R2, RZ, PT ;  /* 0x000000ff0200720c */ /* 0x008fda0003f05270 */
[----:B------:R-:W-:Y:S05]  /*0510*/  @P0 BRA `(.L_x_9) ;  /* 0x0000000000480947 */ /* 0x000fea0003800000 */
[----:B------:R-:W3:Y:S01]  /*0520*/  S2UR UR5, SR_CgaCtaId ;  /* 0x00000000000579c3 */ /* 0x000ee20000008800 */
[----:B------:R-:W-:Y:S01]  /*0530*/  UMOV UR6, 0x400 ;  /* 0x0000040000067882 */ /* 0x000fe20000000000 */
[----:B------:R-:W-:Y:S01]  /*0540*/  UMOV UR4, 0x1 ;  /* 0x0000000100047882 */ /* 0x000fe20000000000 */
[----:B------:R-:W-:Y:S01]  /*0550*/  ELECT P0, URZ, PT ;  /* 0x0000000000ff782f */ /* 0x000fe20003800000 */
[----:B---3--:R-:W-:Y:S02]  /*0560*/  ULEA UR5, UR5, UR6, 0x18 ;  /* 0x0000000605057291 */ /* 0x008fe4000f8ec0ff */
[----:B------:R-:W-:-:S04]  /*0570*/  UIADD3 UR6, UPT, UPT, -UR4, 0x100000, URZ ;  /* 0x0010000004067890 */ /* 0x000fc8000fffe1ff */
[----:B------:R-:W-:Y:S02]  /*0580*/  USHF.L.U32 UR7, UR6, 0xb, URZ ;  /* 0x0000000b06077899 */ /* 0x000fe400080006ff */
[----:B------:R-:W-:Y:S01]  /*0590*/  USHF.L.U32 UR6, UR6, 0x1, URZ ;  /* 0x0000000106067899 */ /* 0x000fe200080006ff */
[----:B------:R-:W3:Y:S11]  /*05a0*/  FENCE.VIEW.ASYNC.S ;  /* 0x00000000000073c6 */ /* 0x000ef60000000000 */
[----:B---3--:R3:W4:Y:S01]  /*05b0*/  SYNCS.EXCH.64 URZ, [UR5], UR6 ;  /* 0x0000000605ff75b2 */ /* 0x0087220008000100 */
[----:B------:R3:W1:Y:S01]  /*05c0*/  SYNCS.EXCH.64 URZ, [UR5+0x20], UR6 ;  /* 0x0000200605ff75b2 */ /* 0x0006620008000100 */
[----:B------:R3:W1:Y:S01]  /*05d0*/  SYNCS.EXCH.64 URZ, [UR5+0x8], UR6 ;  /* 0x0000080605ff75b2 */ /* 0x0006620008000100 */
[----:B------:R3:W1:Y:S01]  /*05e0*/  SYNCS.EXCH.64 URZ, [UR5+0x28], UR6 ;  /* 0x0000280605ff75b2 */ /* 0x0006620008000100 */
[----:B------:R3:W1:Y:S01]  /*05f0*/  SYNCS.EXCH.64 URZ, [UR5+0x10], UR6 ;  /* 0x0000100605ff75b2 */ /* 0x0006620008000100 */
[----:B------:R3:W1:Y:S01]  /*0600*/  SYNCS.EXCH.64 URZ, [UR5+0x30], UR6 ;  /* 0x0000300605ff75b2 */ /* 0x0006620008000100 */
[----:B------:R3:W1:Y:S01]  /*0610*/  SYNCS.EXCH.64 URZ, [UR5+0x18], UR6 ;  /* 0x0000180605ff75b2 */ /* 0x0006620008000100 */
[----:B------:R3:W1:Y:S01]  /*0620*/  SYNCS.EXCH.64 URZ, [UR5+0x38], UR6 ;  /* 0x0000380605ff75b2 */ /* 0x0006620008000100 */
[----:B------:R-:W-:Y:S01]  /*0630*/  NOP ;  /* 0x0000000000007918 */ /* 0x000fe20000000000 */
.L_x_9:
[----:B------:R-:W2:Y:S01]  /*0640*/  SHFL.IDX PT, R2, R181, RZ, 0x1f ;  /* 0x00001fffb5027589 */ /* 0x000ea200000e0000 */
[----:B------:R-:W-:Y:S01]  /*0650*/  NOP ;  /* 0x0000000000007918 */ /* 0x000fe20000000000 */
[----:B--2---:R-:W-:-:S13]  /*0660*/  ISETP.NE.AND P0, PT, R2, 0x1, PT ;  /* 0x000000010200780c */ /* 0x004fda0003f05270 */
[----:B------:R-:W-:Y:S05]  /*0670*/  @P0 BRA `(.L_x_10) ;  /* 0x0000000000400947 */ /* 0x000fea0003800000 */
[----:B---3--:R-:W2:Y:S01]  /*0680*/  S2UR UR6, SR_CgaCtaId ;  /* 0x00000000000679c3 */ /* 0x008ea20000008800 */
[----:B------:R-:W-:Y:S01]  /*0690*/  UMOV UR7, 0x400 ;  /* 0x0000040000077882 */ /* 0x000fe20000000000 */
[----:B------:R-:W-:Y:S01]  /*06a0*/  UMOV UR5, 0x20 ;  /* 0x0000002000057882 */ /* 0x000fe20000000000 */
[----:B------:R-:W-:Y:S01]  /*06b0*/  UMOV UR4, 0x80 ;  /* 0x0000008000047882 */ /* 0x000fe20000000000 */
[----:B------:R-:W-:-:S04]  /*06c0*/  UIADD3 UR10, UPT, UPT, -UR5, 0x100000, URZ ;  /* 0x00100000050a7890 */ /* 0x000fc8000fffe1ff */
[----:B------:R-:W-:Y:S02]  /*06d0*/  USHF.L.U32 UR11, UR10, 0xb, URZ ;  /* 0x0000000b0a0b7899 */ /* 0x000fe400080006ff */
[----:B------:R-:W-:Y:S02]  /*06e0*/  USHF.L.U32 UR10, UR10, 0x1, URZ ;  /* 0x000000010a0a7899 */ /* 0x000fe400080006ff */
[----:B------:R-:W-:-:S04]  /*06f0*/  UIADD3 UR4, UPT, UPT, -UR4, 0x100000, URZ ;  /* 0x0010000004047890 */ /* 0x000fc8000fffe1ff */
[----:B------:R-:W-:Y:S02]  /*0700*/  USHF.L.U32 UR5, UR4, 0xb, URZ ;  /* 0x0000000b04057899 */ /* 0x000fe400080006ff */
[----:B------:R-:W-:Y:S01]  /*0710*/  USHF.L.U32 UR4, UR4, 0x1, URZ ;  /* 0x0000000104047899 */ /* 0x000fe200080006ff */
[----:B------:R-:W-:Y:S01]  /*0720*/  ELECT P0, URZ, PT ;  /* 0x0000000000ff782f */ /* 0x000fe20003800000 */
[----:B--2---:R-:W-:Y:S01]  /*0730*/  ULEA UR6, UR6, UR7, 0x18 ;  /* 0x0000000706067291 */ /* 0x004fe2000f8ec0ff */
[----:B------:R-:W2:Y:S11]  /*0740*/  FENCE.VIEW.ASYNC.S ;  /* 0x00000000000073c6 */ /* 0x000eb60000000000 */
[----:B--2---:R2:W3:Y:S01]  /*0750*/  SYNCS.EXCH.64 URZ, [UR6+0x40], UR10 ;  /* 0x0000400a06ff75b2 */ /* 0x0044e20008000100 */
[----:B------:R2:W1:Y:S01]  /*0760*/  SYNCS.EXCH.64 URZ, [UR6+0x48], UR4 ;  /* 0x0000480406ff75b2 */ /* 0x0004620008000100 */
[----:B------:R-:W-:Y:S01]  /*0770*/  NOP ;  /* 0x0000000000007918 */ /* 0x000fe20000000000 */
.L_x_10:
[----:B------:R-:W4:Y:S01]  /*0780*/  SHFL.IDX PT, R2, R181, RZ, 0x1f ;  /* 0x00001fffb5027589 */ /* 0x000f2200000e0000 */
[----:B------:R-:W-:Y:S01]  /*0790*/  NOP ;  /* 0x0000000000007918 */ /* 0x000fe20000000000 */
[----:B----4-:R-:W-:-:S13]  /*07a0*/  ISETP.NE.AND P0, PT, R2, 0x3, PT ;  /* 0x000000030200780c */ /* 0x010fda0003f05270 */
[----:B------:R-:W-:Y:S05]  /*07b0*/  @P0 BRA `(.L_x_11) ;  /* 0x0000000000300947 */ /* 0x000fea0003800000 */
[----:B--23--:R-:W2:Y:S01]  /*07c0*/  S2UR UR5, SR_CgaCtaId ;  /* 0x00000000000579c3 */ /* 0x00cea20000008800 */
[----:B------:R-:W-:Y:S01]  /*07d0*/  UMOV UR6, 0x400 ;  /* 0x0000040000067882 */ /* 0x000fe20000000000 */
[----:B------:R-:W-:Y:S01]  /*07e0*/  UMOV UR4, 0x20 ;  /* 0x0000002000047882 */ /* 0x000fe20000000000 */
[----:B------:R-:W-:Y:S01]  /*07f0*/  ELECT P0, URZ, PT ;  /* 0x0000000000ff782f */ /* 0x000fe20003800000 */
[----:B--2---:R-:W-:Y:S02]  /*0800*/  ULEA UR5, UR5, UR6, 0x18 ;  /* 0x0000000605057291 */ /* 0x004fe4000f8ec0ff */
[----:B------:R-:W-:-:S04]  /*0810*/  UIADD3 UR6, UPT, UPT, -UR4, 0x100000, URZ ;  /* 0x0010000004067890 */ /* 0x000fc8000fffe1ff */
[----:B------:R-:W-:Y:S02]  /*0820*/  USHF.L.U32 UR7, UR6, 0xb, URZ ;  /* 0x0000000b06077899 */ /* 0x000fe400080006ff */
[----:B------:R-:W-:Y:S01]  /*0830*/  USHF.L.U32 UR6, UR6, 0x1, URZ ;  /* 0x0000000106067899 */ /* 0x000fe200080006ff */
[----:B------:R-:W2:Y:S11]  /*0840*/  FENCE.VIEW.ASYNC.S ;  /* 0x00000000000073c6 */ /* 0x000eb60000000000 */
[----:B--2---:R4:W2:Y:S01]  /*0850*/  SYNCS.EXCH.64 URZ, [UR5+0x50], UR6 ;  /* 0x0000500605ff75b2 */ /* 0x0048a20008000100 */
[----:B------:R4:W3:Y:S02]  /*0860*/  SYNCS.EXCH.64 URZ, [UR5+0x58], UR6 ;  /* 0x0000580605ff75b2 */ /* 0x0008e40008000100 */
[----:B----4-:R-:W-:Y:S01]  /*0870*/  NOP ;  /* 0x0000000000007918 */ /* 0x010fe20000000000 */
.L_x_11:
[----:B------:R-:W4:Y:S01]  /*0880*/  SHFL.IDX PT, R2, R181, RZ, 0x1f ;  /* 0x00001fffb5027589 */ /* 0x000f2200000e0000 */
[----:B------:R-:W-:Y:S01]  /*0890*/  NOP ;  /* 0x0000000000007918 */ /* 0x000fe20000000000 */
[----:B----4-:R-:W-:-:S13]  /*08a0*/  ISETP.NE.AND P0, PT, R2, 0x4, PT ;  /* 0x000000040200780c */ /* 0x010fda0003f05270 */
[----:B------:R-:W-:Y:S05]  /*08b0*/  @P0 BRA `(.L_x_12) ;  /* 0x00000000004c0947 */ /* 0x000fea0003800000 */
[----:B--23--:R-:W2:Y:S01]  /*08c0*/  S2UR UR5, SR_CgaCtaId ;  /* 0x00000000000579c3 */ /* 0x00cea20000008800 */
[----:B------:R-:W-:Y:S01]  /*08d0*/  UMOV UR7, 0x100 ;  /* 0x0000010000077882 */ /* 0x000fe20000000000 */
[----:B------:R-:W-:Y:S01]  /*08e0*/  UMOV UR6, 0x400 ;  /* 0x0000040000067882 */ /* 0x000fe20000000000 */
[----:B------:R-:W-:Y:S01]  /*08f0*/  USEL UR7, UR7, 0xe0, UP2 ;  /* 0x000000e007077887 */ /* 0x000fe20009000000 */
[----:B------:R-:W-:Y:S01]  /*0900*/  UMOV UR4, 0x1 ;  /* 0x0000000100047882 */ /* 0x000fe20000000000 */
[----:B------:R-:W-:Y:S01]  /*0910*/  ELECT P0, URZ, PT ;  /* 0x0000000000ff782f */ /* 0x000fe20003800000 */
[----:B------:R-:W-:-:S04]  /*0920*/  UIADD3 UR10, UPT, UPT, -UR4, 0x100000, URZ ;  /* 0x00100000040a7890 */ /* 0x000fc8000fffe1ff */
[----:B------:R-:W-:Y:S02]  /*0930*/  USHF.L.U32 UR11, UR10, 0xb, URZ ;  /* 0x0000000b0a0b7899 */ /* 0x000fe400080006ff */
[----:B------:R-:W-:Y:S02]  /*0940*/  USHF.L.U32 UR10, UR10, 0x1, URZ ;  /* 0x000000010a0a7899 */ /* 0x000fe400080006ff */
[----:B--2---:R-:W-:Y:S02]  /*0950*/  ULEA UR5, UR5, UR6, 0x18 ;  /* 0x0000000605057291 */ /* 0x004fe4000f8ec0ff */
[----:B------:R-:W-:-:S04]  /*0960*/  UIADD3 UR6, UPT, UPT, -UR7, 0x100000, URZ ;  /* 0x0010000007067890 */ /* 0x000fc8000fffe1ff */
[----:B------:R-:W-:Y:S02]  /*0970*/  USHF.L.U32 UR7, UR6, 0xb, URZ ;  /* 0x0000000b06077899 */ /* 0x000fe400080006ff */
[----:B------:R-:W-:Y:S01]  /*0980*/  USHF.L.U32 UR6, UR6, 0x1, URZ ;  /* 0x0000000106067899 */ /* 0x000fe200080006ff */
[----:B------:R-:W2:Y:S03]  /*0990*/  FENCE.VIEW.ASYNC.S ;  /* 0x00000000000073c6 */ /* 0x000ea60000000000 */
[----:B--2---:R4:W2:Y:S08]  /*09a0*/  SYNCS.EXCH.64 URZ, [UR5+0x60], UR10 ;  /* 0x0000600a05ff75b2 */ /* 0x0048b00008000100 */
[----:B------:R4:W3:Y:S01]  /*09b0*/  SYNCS.EXCH.64 URZ, [UR5+0x70], UR6 ;  /* 0x0000700605ff75b2 */ /* 0x0008e20008000100 */
[----:B------:R4:W1:Y:S01]  /*09c0*/  SYNCS.EXCH.64 URZ, [UR5+0x68], UR10 ;  /* 0x0000680a05ff75b2 */ /* 0x0008620008000100 */
[----:B------:R4:W1:Y:S02]  /*09d0*/  SYNCS.EXCH.64 URZ, [UR5+0x78], UR6 ;  /* 0x0000780605ff75b2 */ /* 0x0008640008000100 */
[----:B----4-:R-:W-:Y:S01]  /*09e0*/  NOP ;  /* 0x0000000000007918 */ /* 0x010fe20000000000 */
.L_x_12:
[----:B------:R-:W4:Y:S01]  /*09f0*/  SHFL.IDX PT, R2, R181, RZ, 0x1f ;  /* 0x00001fffb5027589 */ /* 0x000f2200000e0000 */
[----:B------:R-:W-:Y:S01]  /*0a00*/  NOP ;  /* 0x0000000000007918 */ /* 0x000fe20000000000 */
[----:B----4-:R-:W-:-:S13]  /*0a10*/  ISETP.NE.AND P0, PT, R2, 0x5, PT ;  /* 0x000000050200780c */ /* 0x010fda0003f05270 */
[----:B------:R-:W-:Y:S05]  /*0a20*/  @P0 BRA `(.L_x_13) ;  /* 0x0000000000580947 */ /* 0x000fea0003800000 */
[----:B--23--:R-:W2:Y:S01]  /*0a30*/  S2UR UR6, SR_CgaCtaId ;  /* 0x00000000000679c3 */ /* 0x00cea20000008800 */
        /* <DEDUP_REMOVED lines=12> */
[----:B--2---:R4:W2:Y:S01]  /*0b00*/  SYNCS.EXCH.64 URZ, [UR6+0x80], UR10 ;  /* 0x0000800a06ff75b2 */ /* 0x0048a20008000100 */
[----:B------:R4:W3:Y:S01]  /*0b10*/  SYNCS.EXCH.64 URZ, [UR6+0xa0], UR4 ;  /* 0x0000a00406ff75b2 */ /* 0x0008e20008000100 */
[----:B------:R4:W1:Y:S01]  /*0b20*/  SYNCS.EXCH.64 URZ, [UR6+0x88], UR10 ;  /* 0x0000880a06ff75b2 */ /* 0x0008620008000100 */
[----:B------:R4:W1:Y:S01]  /*0b30*/  SYNCS.EXCH.64 URZ, [UR6+0xa8], UR4 ;  /* 0x0000a80406ff75b2 */ /* 0x0008620008000100 */
[----:B------:R4:W1:Y:S01]  /*0b40*/  SYNCS.EXCH.64 URZ, [UR6+0x90], UR10 ;  /* 0x0000900a06ff75b2 */ /* 0x0008620008000100 */
[----:B------:R4:W1:Y:S01]  /*0b50*/  SYNCS.EXCH.64 URZ, [UR6+0xb0], UR4 ;  /* 0x0000b00406ff75b2 */ /* 0x0008620008000100 */
[----:B------:R4:W1:Y:S01]  /*0b60*/  SYNCS.EXCH.64 URZ, [UR6+0x98], UR10 ;  /* 0x0000980a06ff75b2 */ /* 0x0008620008000100 */
[----:B------:R4:W1:Y:S02]  /*0b70*/  SYNCS.EXCH.64 URZ, [UR6+0xb8], UR4 ;  /* 0x0000b80406ff75b2 */ /* 0x0008640008000100 */
[----:B----4-:R-:W-:Y:S01]  /*0b80*/  NOP ;  /* 0x0000000000007918 */ /* 0x010fe20000000000 */
.L_x_13:
        /* <DEDUP_REMOVED lines=14> */
[----:B------:R4:W3:Y:S01]  /*0c70*/  SYNCS.EXCH.64 URZ, [UR5+0xd0], UR6 ;  /* 0x0000d00605ff75b2 */ /* 0x0008e20008000100 */
[----:B------:R4:W1:Y:S01]  /*0c80*/  SYNCS.EXCH.64 URZ, [UR5+0xc8], UR6 ;  /* 0x0000c80605ff75b2 */ /* 0x0008620008000100 */
[----:B------:R4:W1:Y:S02]  /*0c90*/  SYNCS.EXCH.64 URZ, [UR5+0xd8], UR6 ;  /* 0x0000d80605ff75b2 */ /* 0x0008640008000100 */
[----:B----4-:R-:W-:Y:S01]  /*0ca0*/  NOP ;  /* 0x0000000000007918 */ /* 0x010fe20000000000 */
.L_x_14:
[----:B--23--:R-:W2:Y:S01]  /*0cb0*/  S2UR UR5, SR_CTAID.X ;  /* 0x00000000000579c3 */ /* 0x00cea20000002500 */
[----:B------:R-:W-:-:S05]  /*0cc0*/  CS2R.32 R167, SR_CgaSize ;  /* 0x0000000000a77805 */ /* 0x000fca0000008a00 */
[----:B------:R-:W-:-:S05]  /*0cd0*/  IMAD R167, R167, -0xa0, RZ ;  /* 0xffffff60a7a77824 */ /* 0x000fca00078e02ff */
[----:B------:R-:W-:-:S14]  /*0ce0*/  R2UR UR7, R167 ;  /* 0x00000000a70772ca */ /* 0x000fdc00000e0000 */
[----:B------:R-:W3:Y:S01]  /*0cf0*/  LDCU UR7, c[0x0][UR7+0x2b0] ;  /* 0x00005600070777ac */ /* 0x000ee20008000800 */
[----:B------:R-:W-:Y:S01]  /*0d00*/  NOP ;  /* 0x0000000000007918 */ /* 0x000fe20000000000 */
[----:B------:R-:W-:-:S05]  /*0d10*/  CS2R.32 R167, SR_CgaSize ;  /* 0x0000000000a77805 */ /* 0x000fca0000008a00 */
[----:B------:R-:W-:-:S05]  /*0d20*/  IMAD R167, R167, -0xa0, RZ ;  /* 0xffffff60a7a77824 */ /* 0x000fca00078e02ff */
[----:B------:R-:W-:-:S14]  /*0d30*/  R2UR UR6, R167 ;  /* 0x00000000a70672ca */ /* 0x000fdc00000e0000 */
[----:B------:R-:W4:Y:S01]  /*0d40*/  LDCU UR6, c[0x0][UR6+0x2b4] ;  /* 0x00005680060677ac */ /* 0x000f220008000800 */
[----:B------:R-:W1:Y:S08]  /*0d50*/  S2UR UR4, SR_CTAID.Y ;  /* 0x00000000000479c3 */ /* 0x000e700000002600 */
[----:B------:R-:W4:Y:S01]  /*0d60*/  LDC R9, c[0x0][0xb24] ;  /* 0x0002c900ff097b82 */ /* 0x000f220000000800 */
[----:B--2---:R-:W-:-:S02]  /*0d70*/  I2FP.F32.U32 R4, UR5 ;  /* 0x0000000500047c45 */ /* 0x004fc40008201000 */
[----:B------:R-:W-:-:S05]  /*0d80*/  CS2R.32 R5, SR_CgaSize ;  /* 0x0000000000057805 */ /* 0x000fca0000008a00 */
[----:B------:R-:W-:-:S06]  /*0d90*/  IMAD R5, R5, -0xa0, RZ ;  /* 0xffffff6005057824 */ /* 0x000fcc00078e02ff */
[----:B------:R-:W2:Y:S01]  /*0da0*/  LDC R5, c[0x0][R5+0x2a0] ;  /* 0x0000a80005057b82 */ /* 0x000ea20000000800 */
[----:B------:R-:W-:Y:S01]  /*0db0*/  MOV R167, UR5 ;  /* 0x0000000500a77c02 */ /* 0x000fe20008000f00 */
[----:B---3--:R-:W-:Y:S01]  /*0dc0*/  FMUL R4, R4, UR7 ;  /* 0x0000000704047c20 */ /* 0x008fe20008400000 */
[----:B-1----:R-:W-:Y:S02]  /*0dd0*/  I2FP.F32.U32 R2, UR4 ;  /* 0x0000000400027c45 */ /* 0x002fe40008201000 */
[----:B------:R-:W-:-:S05]  /*0de0*/  CS2R.32 R3, SR_CgaSize ;  /* 0x0000000000037805 */ /* 0x000fca0000008a00 */
[----:B------:R-:W-:-:S06]  /*0df0*/  IMAD R3, R3, -0xa0, RZ ;  /* 0xffffff6003037824 */ /* 0x000fcc00078e02ff */
[----:B------:R-:W1:Y:S01]  /*0e00*/  LDC R3, c[0x0][R3+0x2a4] ;  /* 0x0000a90003037b82 */ /* 0x000e620000000800 */
[----:B------:R-:W3:Y:S01]  /*0e10*/  F2I.U32.TRUNC.NTZ R166, R4 ;  /* 0x0000000400a67305 */ /* 0x000ee2000020f000 */
[----:B------:R-:W-:Y:S01]  /*0e20*/  MOV R165, UR4 ;  /* 0x0000000400a57c02 */ /* 0x000fe20008000f00 */
[----:B----4-:R-:W-:-:S05]  /*0e30*/  FMUL R2, R2, UR6 ;  /* 0x0000000602027c20 */ /* 0x010fca0008400000 */
[----:B------:R-:W-:Y:S01]  /*0e40*/  BAR.SYNC.DEFER_BLOCKING 0x0 ;  /* 0x0000000000007b1d */ /* 0x000fe20000010000 */
[----:B------:R-:W-:-:S05]  /*0e50*/  ISETP.GE.AND P0, PT, R9, 0x1, PT ;  /* 0x000000010900780c */ /* 0x000fca0003f06270 */
[----:B------:R-:W4:Y:S02]  /*0e60*/  F2I.U32.TRUNC.NTZ R164, R2 ;  /* 0x0000000200a47305 */ /* 0x000f24000020f000 */
[----:B------:R-:W1:Y:S01]  /*0e70*/  S2UR UR36, SR_CTAID.Z ;  /* 0x00000000002479c3 */ /* 0x000e620000002700 */
[----:B---3--:R-:W-:-:S05]  /*0e80*/  IADD3 R166, PT, PT, -R166, RZ, RZ ;  /* 0x000000ffa6a67210 */ /* 0x008fca0007ffe1ff */
[----:B--2---:R-:W-:Y:S01]  /*0e90*/  IMAD R166, R5, R166, UR5 ;  /* 0x0000000505a67e24 */ /* 0x004fe2000f8e02a6 */
[----:B----4-:R-:W-:-:S05]  /*0ea0*/  IADD3 R164, PT, PT, -R164, RZ, RZ ;  /* 0x000000ffa4a47210 */ /* 0x010fca0007ffe1ff */
[----:B-1----:R-:W-:Y:S01]  /*0eb0*/  IMAD R164, R3, R164, UR4 ;  /* 0x0000000403a47e24 */ /* 0x002fe2000f8e02a4 */
[----:B------:R-:W-:Y:S06]  /*0ec0*/  @!P0 BRA `(.L_x_15) ;  /* 0x0000000000b88947 */ /* 0x000fec0003800000 */
[----:B------:R-:W1:Y:S01]  /*0ed0*/  LDC.64 R4, c[0x0][0xb18] ;  /* 0x0002c600ff047b82 */ /* 0x000e620000000a00 */
[----:B------:R-:W-:-:S07]  /*0ee0*/  ISETP.NE.AND P0, PT, R9, 0x1, PT ;  /* 0x000000010900780c */ /* 0x000fce0003f05270 */
[----:B------:R-:W2:Y:S08]  /*0ef0*/  LDC R10, c[0x0][0xb0c] ;  /* 0x0002c300ff0a7b82 */ /* 0x000eb00000000800 */
[----:B------:R-:W3:Y:S08]  /*0f00*/  LDC R11, c[0x0][0x370] ;  /* 0x0000dc00ff0b7b82 */ /* 0x000ef00000000800 */
[----:B------:R-:W4:Y:S01]  /*0f10*/  LDC R12, c[0x0][0x374] ;  /* 0x0000dd00ff0c7b82 */ /* 0x000f220000000800 */
[----:B-1----:R-:W-:-:S07]  /*0f20*/  ISETP.NE.AND P1, PT, R4, 0x1, PT ;  /* 0x000000010400780c */ /* 0x002fce0003f25270 */
[----:B------:R-:W3:Y:S01]  /*0f30*/  LDC.64 R6, c[0x0][0xb10] ;  /* 0x0002c400ff067b82 */ /* 0x000ee20000000a00 */
[----:B--2---:R-:W-:-:S07]  /*0f40*/  ISETP.NE.AND P2, PT, R10, 0x1, PT ;  /* 0x000000010a00780c */ /* 0x004fce0003f45270 */
[----:B------:R-:W1:Y:S08]  /*0f50*/  LDC R8, c[0x0][0xb20] ;  /* 0x0002c800ff087b82 */ /* 0x000e700000000800 */
[----:B------:R-:W2:Y:S01]  /*0f60*/  LDC.64 R2, c[0x0][0xb28] ;  /* 0x0002ca00ff027b82 */ /* 0x000ea20000000a00 */
[----:B----4-:R-:W-:-:S04]  /*0f70*/  IMAD.HI.U32 R13, R12, R5, RZ ;  /* 0x000000050c0d7227 */ /* 0x010fc800078e00ff */
[----:B------:R-:W-:-:S04]  /*0f80*/  IMAD.HI.U32 R5, R165, R5, RZ ;  /* 0x00000005a5057227 */ /* 0x000fc800078e00ff */
[----:B---3--:R-:W-:-:S04]  /*0f90*/  IMAD.HI.U32 R14, R11, R6, RZ ;  /* 0x000000060b0e7227 */ /* 0x008fc800078e00ff */
[----:B------:R-:W-:Y:S01]  /*0fa0*/  IMAD.HI.U32 R16, R167, R6, RZ ;  /* 0x00000006a7107227 */ /* 0x000fe200078e00ff */
[-C--:B------:R-:W-:Y:S02]  /*0fb0*/  @P2 SHF.R.U32.HI R11, RZ, R7.reuse, R14 ;  /* 0x00000007ff0b2219 */ /* 0x080fe4000001160e */
[-C--:B-1----:R-:W-:Y:S02]  /*0fc0*/  @P1 SHF.R.U32.HI R12, RZ, R8.reuse, R13 ;  /* 0x00000008ff0c1219 */ /* 0x082fe4000001160d */
[----:B------:R-:W-:Y:S02]  /*0fd0*/  SHF.R.U32.HI R8, RZ, R8, R5 ;  /* 0x00000008ff087219 */ /* 0x000fe40000011605 */
[----:B------:R-:W-:Y:S02]  /*0fe0*/  SHF.R.U32.HI R16, RZ, R7, R16 ;  /* 0x00000007ff107219 */ /* 0x000fe40000011610 */
[----:B------:R-:W-:Y:S01]  /*0ff0*/  SEL R5, R165, R8, !P1 ;  /* 0x00000008a5057207 */ /* 0x000fe20004800000 */
[----:B--2---:R-:W-:Y:S01]  /*1000*/  IMAD.HI.U32 R14, R12, R2, RZ ;  /* 0x000000020c0e7227 */ /* 0x004fe200078e00ff */
[----:B------:R-:W-:-:S03]  /*1010*/  SEL R7, R167, R16, !P2 ;  /* 0x00000010a7077207 */ /* 0x000fc60005000000 */
[----:B------:R-:W-:Y:S01]  /*1020*/  IMAD.HI.U32 R6, R11, R2, RZ ;  /* 0x000000020b067227 */ /* 0x000fe200078e00ff */
[----:B------:R-:W-:-:S04]  /*1030*/  @P0 SHF.R.U32.HI R12, RZ, R3, R14 ;  /* 0x00000003ff0c0219 */ /* 0x000fc8000001160e */
[----:B------:R-:W-:Y:S01]  /*1040*/  @P0 SHF.R.U32.HI R11, RZ, R3, R6 ;  /* 0x00000003ff0b0219 */ /* 0x000fe20000011606 */
[----:B------:R-:W-:-:S04]  /*1050*/  IMAD R12, R12, R9, RZ ;  /* 0x000000090c0c7224 */ /* 0x000fc800078e02ff */
[----:B------:R-:W-:Y:S01]  /*1060*/  IMAD R6, R11, R9, RZ ;  /* 0x000000090b067224 */ /* 0x000fe200078e02ff */
[----:B------:R-:W-:-:S04]  /*1070*/  ISETP.GE.AND P1, PT, R5, R12, PT ;  /* 0x0000000c0500720c */ /* 0x000fc80003f26270 */
[----:B------:R-:W-:Y:S01]  /*1080*/  ISETP.GE.OR P1, PT, R7, R6, P1 ;  /* 0x000000060700720c */ /* 0x000fe20000f26670 */
[----:B------:R-:W-:-:S05]  /*1090*/  IMAD.HI.U32 R6, R5, R2, RZ ;  /* 0x0000000205067227 */ /* 0x000fca00078e00ff */
[----:B------:R-:W-:-:S04]  /*10a0*/  SHF.R.U32.HI R6, RZ, R3, R6 ;  /* 0x00000003ff067219 */ /* 0x000fc80000011606 */
[----:B------:R-:W-:-:S03]  /*10b0*/  SEL R6, R5, R6, !P0 ;  /* 0x0000000605067207 */ /* 0x000fc60004000000 */
[----:B------:R-:W-:Y:S01]  /*10c0*/  @!P1 IMAD.HI.U32 R8, R7, R2, RZ ;  /* 0x0000000207089227 */ /* 0x000fe200078e00ff */
[----:B------:R-:W-:-:S04]  /*10d0*/  IADD3 R2, PT, PT, -R6, RZ, RZ ;  /* 0x000000ff06027210 */ /* 0x000fc80007ffe1ff */
[----:B------:R-:W-:Y:S01]  /*10e0*/  @!P1 SHF.R.U32.HI R8, RZ, R3, R8 ;  /* 0x00000003ff089219 */ /* 0x000fe20000011608 */
[----:B------:R-:W-:-:S03]  /*10f0*/  IMAD R2, R9, R2, R5 ;  /* 0x0000000209027224 */ /* 0x000fc600078e0205 */
[----:B------:R-:W-:Y:S02]  /*1100*/  @!P1 SEL R3, R7, R8, !P0 ;  /* 0x0000000807039207 */ /* 0x000fe40004000000 */
[----:B------:R-:W-:-:S03]  /*1110*/  IADD3 R8, PT, PT, -R5, RZ, RZ ;  /* 0x000000ff05087210 */ /* 0x000fc60007ffe1ff */
[--C-:B------:R-:W-:Y:S02]  /*1120*/  @!P1 IMAD.IADD R6, R6, 0x1, -R3.reuse ;  /* 0x0000000106069824 */ /* 0x100fe400078e0a03 */
[----:B------:R-:W-:Y:S01]  /*1130*/  @!P1 IMAD R3, R2, R11, R3 ;  /* 0x0000000b02039224 */ /* 0x000fe200078e0203 */
[----:B------:R-:W-:Y:S01]  /*1140*/  IADD3 R2, PT, PT, -R7, RZ, RZ ;  /* 0x000000ff07027210 */ /* 0x000fe20007ffe1ff */
[----:B------:R-:W-:Y:S02]  /*1150*/  @!P1 IMAD R5, R6, R9, R7 ;  /* 0x0000000906059224 */ /* 0x000fe400078e0207 */
[----:B------:R-:W-:Y:S02]  /*1160*/  IMAD R8, R4, R8, R165 ;  /* 0x0000000804087224 */ /* 0x000fe400078e02a5 */
[----:B------:R-:W-:Y:S02]  /*1170*/  @!P1 IMAD.MOV.U32 R7, RZ, RZ, R3 ;  /* 0x000000ffff079224 */ /* 0x000fe400078e0003 */
[----:B------:R-:W-:-:S02]  /*1180*/  IMAD R2, R10, R2, R167 ;  /* 0x000000020a027224 */ /* 0x000fc400078e02a7 */
[----:B------:R-:W-:Y:S02]  /*1190*/  IMAD R165, R5, R4, R8 ;  /* 0x0000000405a57224 */ /* 0x000fe400078e0208 */
[----:B------:R-:W-:Y:S02]  /*11a0*/  IMAD R167, R7, R10, R2 ;  /* 0x0000000a07a77224 */ /* 0x000fe400078e0202 */
.L_x_15:
[----:B------:R-:W1:Y:S01]  /*11b0*/  LDCU UR4, c[0x0][0xb30] ;  /* 0x00016600ff0477ac */ /* 0x000e620008000800 */
[----:B------:R-:W2:Y:S08]  /*11c0*/  S2UR UR37, SR_CgaCtaId ;  /* 0x00000000002579c3 */ /* 0x000eb00000008800 */
[----:B------:R-:W3:Y:S01]  /*11d0*/  LDC R72, c[0x0][0xb24] ;  /* 0x0002c900ff487b82 */ /* 0x000ee20000000800 */
[----:B-1----:R-:W-:-:S09]  /*11e0*/  UISETP.NE.AND UP1, UPT, UR4, 0x1, UPT ;  /* 0x000000010400788c */ /* 0x002fd2000bf25270 */
[----:B--2---:R-:W-:Y:S05]  /*11f0*/  BRA.U UP1, `(.L_x_16) ;  /* 0x0000000101407547 */ /* 0x004fea000b800000 */
[----:B------:R-:W1:Y:S08]  /*1200*/  LDC.64 R4, c[0x0][0xb10] ;  /* 0x0002c400ff047b82 */ /* 0x000e700000000a00 */
[----:B------:R-:W2:Y:S08]  /*1210*/  LDC.64 R2, c[0x0][0xb18] ;  /* 0x0002c600ff027b82 */ /* 0x000eb00000000a00 */
[----:B------:R-:W4:Y:S08]  /*1220*/  LDC R6, c[0x0][0xb20] ;  /* 0x0002c800ff067b82 */ /* 0x000f300000000800 */
[----:B------:R-:W3:Y:S01]  /*1230*/  LDC R8, c[0x0][0xb0c] ;  /* 0x0002c300ff087b82 */ /* 0x000ee20000000800 */
[----:B-1----:R-:W-:-:S05]  /*1240*/  IMAD.HI.U32 R4, R167, R4, RZ ;  /* 0x00000004a7047227 */ /* 0x002fca00078e00ff */
[----:B------:R-:W-:Y:S01]  /*1250*/  SHF.R.U32.HI R4, RZ, R5, R4 ;  /* 0x00000005ff047219 */ /* 0x000fe20000011604 */
[----:B--2---:R-:W-:Y:S01]  /*1260*/  IMAD.HI.U32 R3, R165, R3, RZ ;  /* 0x00000003a5037227 */ /* 0x004fe200078e00ff */
[----:B------:R-:W-:-:S04]  /*1270*/  ISETP.NE.AND P0, PT, R2, 0x1, PT ;  /* 0x000000010200780c */ /* 0x000fc80003f05270 */
[----:B----4-:R-:W-:-:S04]  /*1280*/  SHF.R.U32.HI R6, RZ, R6, R3 ;  /* 0x00000006ff067219 */ /* 0x010fc80000011603 */
[----:B------:R-:W-:Y:S02]  /*1290*/  SEL R3, R165, R6, !P0 ;  /* 0x00000006a5037207 */ /* 0x000fe40004000000 */
[----:B---3--:R-:W-:-:S04]  /*12a0*/  ISETP.NE.AND P1, PT, R8, 0x1, PT ;  /* 0x000000010800780c */ /* 0x008fc80003f25270 */
[----:B------:R-:W-:-:S05]  /*12b0*/  SEL R4, R167, R4, !P1 ;  /* 0x00000004a7047207 */ /* 0x000fca0004800000 */
[----:B------:R-:W-:Y:S02]  /*12c0*/  IMAD.IADD R5, R3, 0x1, -R4 ;  /* 0x0000000103057824 */ /* 0x000fe400078e0a04 */
[----:B------:R-:W-:Y:S02]  /*12d0*/  IMAD.IADD R3, R4, 0x1, -R3 ;  /* 0x0000000104037824 */ /* 0x000fe400078e0a03 */
[----:B------:R-:W-:Y:S02]  /*12e0*/  IMAD R167, R5, R8, R167 ;  /* 0x0000000805a77224 */ /* 0x000fe400078e02a7 */
[----:B------:R-:W-:-:S07]  /*12f0*/  IMAD R165, R3, R2, R165 ;  /* 0x0000000203a57224 */ /* 0x000fce00078e02a5 */
.L_x_16:
[----:B------:R-:W-:Y:S01]  /*1300*/  BAR.SYNC.DEFER_BLOCKING 0x0 ;  /* 0x0000000000007b1d */ /* 0x000fe20000010000 */
[----:B------:R-:W-:Y:S01]  /*1310*/  UISETP.NE.AND UP1, UPT, UR8, 0x2, UPT ;  /* 0x000000020800788c */ /* 0x000fe2000bf25270 */
[----:B------:R-:W-:Y:S02]  /*1320*/  ISETP.NE.OR P5, PT, R0, 0x2, !P5 ;  /* 0x000000020000780c */ /* 0x000fe40006fa5670 */
[----:B------:R-:W-:-:S06]  /*1330*/  LOP3.LUT R2, R176, 0x1f, RZ, 0xc0, !PT ;  /* 0x0000001fb0027812 */ /* 0x000fcc00078ec0ff */
[----:B------:R-:W-:Y:S05]  /*1340*/  BRA.U UP1, `(.L_x_17) ;  /* 0x0000001101607547 */ /* 0x000fea000b800000 */
[----:B------:R-:W1:Y:S01]  /*1350*/  LDCU UR13, c[0x0][0x38c] ;  /* 0x00007180ff0d77ac */ /* 0x000e620008000800 */
[----:B------:R-:W2:Y:S01]  /*1360*/  LDC R9, c[0x0][0x370] ;  /* 0x0000dc00ff097b82 */ /* 0x000ea20000000800 */
[----:B------:R-:W-:Y:S01]  /*1370*/  PLOP3.LUT P1, PT, PT, PT, UP2, 0x80, 0x8 ;  /* 0x000000000008781c */ /* 0x000fe20003f2f028 */
[----:B------:R-:W-:Y:S01]  /*1380*/  HFMA2 R12, -RZ, RZ, 0, 0 ;  /* 0x00000000ff0c7431 */ /* 0x000fe200000001ff */
[----:B------:R-:W-:Y:S01]  /*1390*/  ISETP.EQ.OR P4, PT, R2, RZ, P5 ;  /* 0x000000ff0200720c */ /* 0x000fe20002f82670 */
[----:B------:R-:W-:Y:S01]  /*13a0*/  IMAD.MOV.U32 R15, RZ, RZ, 0x1 ;  /* 0x00000001ff0f7424 */ /* 0x000fe200078e00ff */
[----:B------:R-:W-:Y:S01]  /*13b0*/  PLOP3.LUT P1, PT, P1, PT, PT, 0x8, 0x80 ;  /* 0x000000000080781c */ /* 0x000fe20000f2e170 */
[----:B------:R-:W-:Y:S01]  /*13c0*/  IMAD.MOV.U32 R14, RZ, RZ, RZ ;  /* 0x000000ffff0e7224 */ /* 0x000fe200078e00ff */
[----:B------:R-:W-:Y:S01]  /*13d0*/  MOV R8, 0x1 ;  /* 0x0000000100087802 */ /* 0x000fe20000000f00 */
[----:B------:R-:W4:Y:S01]  /*13e0*/  LDC R0, c[0x0][0x374] ;  /* 0x0000dd00ff007b82 */ /* 0x000f220000000800 */
[----:B------:R-:W-:Y:S01]  /*13f0*/  IMAD.MOV.U32 R10, RZ, RZ, RZ ;  /* 0x000000ffff0a7224 */ /* 0x000fe200078e00ff */
[----:B------:R-:W2:Y:S01]  /*1400*/  LDCU.64 UR22, c[0x0][0x348] ;  /* 0x00006900ff1677ac */ /* 0x000ea20008000a00 */
[----:B------:R-:W-:Y:S01]  /*1410*/  UMOV UR6, URZ ;  /* 0x000000ff00067c82 */ /* 0x000fe20008000000 */
[----:B-1----:R-:W-:-:S04]  /*1420*/  UIADD3 UR5, UPT, UPT, UR13, 0x3f, URZ ;  /* 0x0000003f0d057890 */ /* 0x002fc8000fffe0ff */
[----:B------:R-:W-:-:S04]  /*1430*/  USHF.R.S32.HI UR4, URZ, 0x1f, UR5 ;  /* 0x0000001fff047899 */ /* 0x000fc80008011405 */
[----:B------:R-:W-:-:S04]  /*1440*/  ULEA.HI UR4, UR4, UR5, URZ, 0x6 ;  /* 0x0000000504047291 */ /* 0x000fc8000f8f30ff */
[----:B------:R-:W-:Y:S02]  /*1450*/  USHF.R.S32.HI UR15, URZ, 0x6, UR4 ;  /* 0x00000006ff0f7899 */ /* 0x000fe40008011404 */
[----:B------:R-:W-:Y:S02]  /*1460*/  UIADD3 UR4, UPT, UPT, UR13, -0x1, URZ ;  /* 0xffffffff0d047890 */ /* 0x000fe4000fffe0ff */
[----:B------:R-:W-:Y:S02]  /*1470*/  UISETP.LT.U32.AND UP0, UPT, UR15, 0x4, UPT ;  /* 0x000000040f00788c */ /* 0x000fe4000bf01070 */
[----:B------:R-:W-:Y:S02]  /*1480*/  UISETP.GE.U32.AND UP1, UPT, UR4, -0x7f, UPT ;  /* 0xffffff810400788c */ /* 0x000fe4000bf26070 */
[----:B------:R-:W-:Y:S02]  /*1490*/  USEL UR14, UR15, 0x4, UP0 ;  /* 0x000000040f0e7887 */ /* 0x000fe40008000000 */
[----:B------:R-:W-:-:S02]  /*14a0*/  UIADD3 UR13, UPT, UPT, UR13, 0x7e, URZ ;  /* 0x0000007e0d0d7890 */ /* 0x000fc4000fffe0ff */
[----:B------:R-:W-:Y:S02]  /*14b0*/  UIADD3 UR5, UPT, UPT, UR14, -0x1, URZ ;  /* 0xffffffff0e057890 */ /* 0x000fe4000fffe0ff */
[----:B------:R-:W-:-:S03]  /*14c0*/  UIADD3 UR7, UPT, UPT, UR15, -UR14, URZ ;  /* 0x8000000e0f077290 */ /* 0x000fc6000fffe0ff */
[----:B------:R-:W-:-:S04]  /*14d0*/  @UP1 UIADD3 UR5, UPT, UPT, UR14, URZ, URZ ;  /* 0x000000ff0e051290 */ /* 0x000fc8000fffe0ff */
[----:B--2---:R-:W-:-:S12]  /*14e0*/  UIADD3 UR5, UPT, UPT, UR5, 0x1, URZ ;  /* 0x0000000105057890 */ /* 0x004fd8000fffe0ff */
.L_x_35:
[----:B------:R-:W-:Y:S01]  /*14f0*/  UISETP.NE.AND UP0, UPT, UR37, URZ, UPT ;  /* 0x000000ff2500728c */ /* 0x000fe2000bf05270 */
[----:B------:R-:W1:Y:S08]  /*1500*/  S2UR UR37, SR_CgaCtaId ;  /* 0x00000000002579c3 */ /* 0x000e700000008800 */
[----:B------:R-:W-:Y:S05]  /*1510*/  BRA.U UP0, `(.L_x_18) ;  /* 0x0000000100347547 */ /* 0x000fea000b800000 */
[----:B------:R-:W2:Y:S01]  /*1520*/  S2R R2, SR_CgaCtaId ;  /* 0x0000000000027919 */ /* 0x000ea20000008800 */
[----:B------:R-:W-:-:S04]  /*1530*/  MOV R3, 0x400 ;  /* 0x0000040000037802 */ /* 0x000fc80000000f00 */
[----:B--2---:R-:W-:Y:S02]  /*1540*/  LEA R3, R2, R3, 0x18 ;  /* 0x0000000302037211 */ /* 0x004fe400078ec0ff */
[----:B------:R-:W-:-:S03]  /*1550*/  SHF.L.U32 R2, R8, 0x1f, RZ ;  /* 0x0000001f08027819 */ /* 0x000fc600000006ff */
[----:B------:R-:W-:-:S04]  /*1560*/  IMAD R3, R10, 0x8, R3 ;  /* 0x000000080a037824 */ /* 0x000fc800078e0203 */
[----:B------:R-:W2:Y:S02]  /*1570*/  SYNCS.PHASECHK.TRANS64.TRYWAIT P0, [R3+URZ+0xd0], R2 ;  /* 0x0000d002030075a7 */ /* 0x000ea400080011ff */
[----:B--2---:R-:W-:Y:S05]  /*1580*/  @!P0 BRA `(.L_x_19) ;  /* 0x0000005400048947 */ /* 0x004fea0003800000 */
.L_x_95:
[----:B------:R-:W-:Y:S01]  /*1590*/  VIADD R10, R10, 0x1 ;  /* 0x000000010a0a7836 */ /* 0x000fe20000000000 */
[----:B------:R2:W-:Y:S04]  /*15a0*/  SYNCS.ARRIVE.TRANS64.A1T0 RZ, [R3+URZ+0xc0], RZ ;  /* 0x0000c0ff03ff79a7 */ /* 0x0005e800081000ff */
[----:B------:R-:W-:-:S04]  /*15b0*/  ISETP.NE.AND P0, PT, R10, 0x2, PT ;  /* 0x000000020a00780c */ /* 0x000fc80003f05270 */
[----:B------:R-:W-:Y:S02]  /*15c0*/  SEL R10, R10, RZ, P0 ;  /* 0x000000ff0a0a7207 */ /* 0x000fe40000000000 */
[----:B--2---:R-:W-:-:S04]  /*15d0*/  SEL R3, RZ, 0x1, P0 ;  /* 0x00000001ff037807 */ /* 0x004fc80000000000 */
[----:B------:R-:W-:-:S07]  /*15e0*/  LOP3.LUT R8, R8, R3, RZ, 0x3c, !PT ;  /* 0x0000000308087212 */ /* 0x000fce00078e3cff */
.L_x_18:
[----:B------:R-:W-:Y:S01]  /*15f0*/  UMOV UR4, 0x400 ;  /* 0x0000040000047882 */ /* 0x000fe20000000000 */
[----:B------:R-:W-:Y:S01]  /*1600*/  SHF.L.U32 R2, R15, 0x1f, RZ ;  /* 0x0000001f0f027819 */ /* 0x000fe200000006ff */
[----:B-1----:R-:W-:Y:S01]  /*1610*/  ULEA UR4, UR37, UR4, 0x18 ;  /* 0x0000000425047291 */ /* 0x002fe2000f8ec0ff */
[----:B------:R-:W-:Y:S01]  /*1620*/  R2UR UR35, R167 ;  /* 0x00000000a72372ca */ /* 0x000fe200000e0000 */
[----:B------:R-:W-:Y:S01]  /*1630*/  UISETP.GE.U32.AND UP0, UPT, UR13, 0x7f, UPT ;  /* 0x0000007f0d00788c */ /* 0x000fe2000bf06070 */
[----:B------:R-:W-:Y:S01]  /*1640*/  R2UR UR11, R165 ;  /* 0x00000000a50b72ca */ /* 0x000fe200000e0000 */
[----:B------:R-:W-:Y:S01]  /*1650*/  ULEA UR8, UR6, UR4, 0x3 ;  /* 0x0000000406087291 */ /* 0x000fe2000f8e18ff */
[----:B------:R-:W-:-:S08]  /*1660*/  UMOV UR24, URZ ;  /* 0x000000ff00187c82 */ /* 0x000fd00008000000 */
[----:B------:R1:W2:Y:S01]  /*1670*/  SYNCS.PHASECHK.TRANS64.TRYWAIT P0, [UR8+0x20], R2 ;  /* 0x00002002ff0075a7 */ /* 0x0002a20008001108 */
[----:B------:R-:W-:Y:S02]  /*1680*/  USHF.L.U32 UR35, UR35, 0x7, URZ ;  /* 0x0000000723237899 */ /* 0x000fe400080006ff */
[----:B------:R-:W-:Y:S01]  /*1690*/  USHF.L.U32 UR11, UR11, 0x6, URZ ;  /* 0x000000060b0b7899 */ /* 0x000fe200080006ff */
[----:B------:R-:W-:Y:S11]  /*16a0*/  BRA.U !UP0, `(.L_x_20) ;  /* 0x0000000108a87547 */ /* 0x000ff6000b800000 */
[----:B------:R-:W-:Y:S01]  /*16b0*/  UMOV UR16, URZ ;  /* 0x000000ff00107c82 */ /* 0x000fe20008000000 */
[----:B------:R-:W-:-:S05]  /*16c0*/  UMOV UR17, UR6 ;  /* 0x0000000600117c82 */ /* 0x000fca0008000000 */
.L_x_25:
[----:B-1----:R-:W-:Y:S01]  /*16d0*/  ULEA UR33, UR17, UR4, 0x3 ;  /* 0x0000000411217291 */ /* 0x002fe2000f8e18ff */
[----:B--2---:R-:W-:Y:S01]  /*16e0*/  @!P5 MOV R3, 0x3000 ;  /* 0x000030000003d802 */ /* 0x004fe20000000f00 */
[----:B--2---:R-:W-:Y:S10]  /*16f0*/  @P0 BRA `(.L_x_21) ;  /* 0x00000000000c0947 */ /* 0x004ff40003800000 */
[----:B------:R-:W-:-:S04]  /*1700*/  SHF.L.U32 R5, R15, 0x1f, RZ ;  /* 0x0000001f0f057819 */ /* 0x000fc800000006ff */
[----:B------:R-:W2:Y:S02]  /*1710*/  SYNCS.PHASECHK.TRANS64.TRYWAIT P0, [UR33+0x20], R5 ;  /* 0x00002005ff0075a7 */ /* 0x000ea40008001121 */
[----:B--2---:R-:W-:Y:S05]  /*1720*/  @!P0 BRA `(.L_x_22) ;  /* 0x0000005000b08947 */ /* 0x004fea0003800000 */
.L_x_21:
[----:B------:R2:W-:Y:S01]  /*1730*/  @!P5 SYNCS.ARRIVE.TRANS64 RZ, [UR33], R3 ;  /* 0x00000003ffffd9a7 */ /* 0x0005e20008000021 */
[----:B------:R-:W-:Y:S04]  /*1740*/  BSSY.RECONVERGENT B0, `(.L_x_23) ;  /* 0x0000003000007945 */ /* 0x000fe80003800200 */
[----:B------:R-:W-:Y:S05]  /*1750*/  @P4 BRA `(.L_x_24) ;  /* 0x0000000000044947 */ /* 0x000fea0003800000 */
[----:B------:R-:W-:Y:S05]  /*1760*/  BPT.TRAP 0x1 ;  /* 0x000000040000795c */ /* 0x000fea0000300000 */
.L_x_24:
[----:B------:R-:W-:Y:S05]  /*1770*/  BSYNC.RECONVERGENT B0 ;  /* 0x0000000000007941 */ /* 0x000fea0003800200 */
.L_x_23:
[----:B------:R-:W-:Y:S02]  /*1780*/  UIADD3 UR6, UPT, UPT, UR17, 0x1, URZ ;  /* 0x0000000111067890 */ /* 0x000fe4000fffe0ff */
[----:B------:R-:W-:Y:S02]  /*1790*/  ULEA UR32, UR17, UR4, 0xd ;  /* 0x0000000411207291 */ /* 0x000fe4000f8e68ff */
[----:B------:R-:W-:Y:S02]  /*17a0*/  UISETP.NE.AND UP0, UPT, UR6, 0x4, UPT ;  /* 0x000000040600788c */ /* 0x000fe4000bf05270 */
[----:B------:R-:W-:Y:S02]  /*17b0*/  UIADD3 UR26, UP1, UPT, UR22, 0x80, URZ ;  /* 0x00000080161a7890 */ /* 0x000fe4000ff3e0ff */
[----:B------:R-:W-:Y:S02]  /*17c0*/  USEL UR9, URZ, 0x1, UP0 ;  /* 0x00000001ff097887 */ /* 0x000fe40008000000 */
[----:B------:R-:W-:-:S02]  /*17d0*/  USEL UR6, UR6, URZ, UP0 ;  /* 0x000000ff06067287 */ /* 0x000fc40008000000 */
[----:B------:R-:W-:Y:S02]  /*17e0*/  UIADD3 UR20, UP0, UPT, UR22, 0x180, URZ ;  /* 0x0000018016147890 */ /* 0x000fe4000ff1e0ff */
[----:B------:R-:W-:Y:S01]  /*17f0*/  ULEA UR8, UR6, UR4, 0x3 ;  /* 0x0000000406087291 */ /* 0x000fe2000f8e18ff */
[----:B------:R-:W-:Y:S01]  /*1800*/  LOP3.LUT R15, R15, UR9, RZ, 0x3c, !PT ;  /* 0x000000090f0f7c12 */ /* 0x000fe2000f8e3cff */
[----:B------:R-:W-:Y:S02]  /*1810*/  USHF.L.U32 UR34, UR16, 0x6, URZ ;  /* 0x0000000610227899 */ /* 0x000fe400080006ff */
[----:B------:R-:W-:Y:S01]  /*1820*/  UIADD3.X UR27, UPT, UPT, URZ, UR23, URZ, UP1, !UPT ;  /* 0x00000017ff1b7290 */ /* 0x000fe20008ffe4ff */
[----:B-1----:R-:W-:Y:S01]  /*1830*/  SHF.L.U32 R2, R15, 0x1f, RZ ;  /* 0x0000001f0f027819 */ /* 0x002fe200000006ff */
[----:B------:R-:W-:Y:S02]  /*1840*/  UIADD3 UR32, UPT, UPT, UR32, 0x4400, URZ ;  /* 0x0000440020207890 */ /* 0x000fe4000fffe0ff */
[----:B------:R-:W-:Y:S01]  /*1850*/  UIADD3.X UR21, UPT, UPT, URZ, UR23, URZ, UP0, !UPT ;  /* 0x00000017ff157290 */ /* 0x000fe200087fe4ff */
[----:B------:R1:W1:Y:S01]  /*1860*/  SYNCS.PHASECHK.TRANS64.TRYWAIT P0, [UR8+0x20], R2 ;  /* 0x00002002ff0075a7 */ /* 0x0002620008001108 */
[----:B------:R-:W-:Y:S01]  /*1870*/  ULEA UR8, UR17, UR4, 0xc ;  /* 0x0000000411087291 */ /* 0x000fe2000f8e60ff */
[----:B------:R-:W-:Y:S01]  /*1880*/  UMOV UR18, 0x0 ;  /* 0x0000000000127882 */ /* 0x000fe20000000000 */
[----:B------:R-:W-:-:S02]  /*1890*/  UMOV UR19, 0x10000000 ;  /* 0x1000000000137882 */ /* 0x000fc40000000000 */
[----:B------:R-:W-:Y:S01]  /*18a0*/  UIADD3 UR8, UPT, UPT, UR8, 0xc400, URZ ;  /* 0x0000c40008087890 */ /* 0x000fe2000fffe0ff */
[----:B------:R1:W-:Y:S01]  /*18b0*/  UTMALDG.3D [UR32], [UR26], desc[UR18] ;  /* 0x000012201a0075b4 */ /* 0x0003e20008011000 */
[----:B------:R-:W-:Y:S01]  /*18c0*/  UMOV UR12, UR36 ;  /* 0x00000024000c7c82 */ /* 0x000fe20008000000 */
[----:B------:R-:W-:Y:S01]  /*18d0*/  UMOV UR9, UR33 ;  /* 0x0000002100097c82 */ /* 0x000fe20008000000 */
[----:B------:R-:W-:Y:S01]  /*18e0*/  UMOV UR10, UR34 ;  /* 0x00000022000a7c82 */ /* 0x000fe20008000000 */
[----:B------:R-:W-:Y:S01]  /*18f0*/  UIADD3 UR16, UPT, UPT, UR16, 0x1, URZ ;  /* 0x0000000110107890 */ /* 0x000fe2000fffe0ff */
[----:B------:R-:W-:Y:S01]  /*1900*/  UMOV UR24, UR5 ;  /* 0x0000000500187c82 */ /* 0x000fe20008000000 */
[----:B------:R-:W-:Y:S02]  /*1910*/  UMOV UR17, UR6 ;  /* 0x0000000600117c82 */ /* 0x000fe40008000000 */
[----:B------:R1:W-:Y:S01]  /*1920*/  UTMALDG.3D [UR8], [UR20], desc[UR18] ;  /* 0x00001208140075b4 */ /* 0x0003e20008011000 */
[----:B------:R-:W-:-:S09]  /*1930*/  UISETP.NE.AND UP0, UPT, UR16, UR5, UPT ;  /* 0x000000051000728c */ /* 0x000fd2000bf05270 */
[----:B------:R-:W-:Y:S05]  /*1940*/  BRA.U UP0, `(.L_x_25) ;  /* 0xfffffffd00607547 */ /* 0x000fea000b83ffff */
.L_x_20:
[----:B-1----:R-:W-:Y:S01]  /*1950*/  ULEA UR8, UR6, UR4, 0x3 ;  /* 0x0000000406087291 */ /* 0x002fe2000f8e18ff */
[----:B------:R-:W-:Y:S01]  /*1960*/  SHF.L.U32 R2, R15, 0x1f, RZ ;  /* 0x0000001f0f027819 */ /* 0x000fe200000006ff */
[----:B------:R-:W-:Y:S01]  /*1970*/  @!P1 SYNCS.ARRIVE.TRANS64.A1T0 RZ, [UR4+0x58], RZ ;  /* 0x000058ffffff99a7 */ /* 0x000fe20008100004 */
[----:B------:R-:W-:-:S06]  /*1980*/  UISETP.GT.AND UP0, UPT, UR15, UR14, UPT ;  /* 0x0000000e0f00728c */ /* 0x000fcc000bf04270 */
[----:B--2---:R1:W2:Y:S03]  /*1990*/  SYNCS.PHASECHK.TRANS64.TRYWAIT P0, [UR8+0x20], R2 ;  /* 0x00002002ff0075a7 */ /* 0x0042a60008001108 */
[----:B------:R-:W-:Y:S05]  /*19a0*/  BRA.U !UP0, `(.L_x_26) ;  /* 0x0000000108ac7547 */ /* 0x000fea000b800000 */
[----:B------:R-:W-:Y:S01]  /*19b0*/  UIADD3 UR21, UPT, UPT, UR7, UR24, URZ ;  /* 0x0000001807157290 */ /* 0x000fe2000fffe0ff */
[----:B------:R-:W-:-:S11]  /*19c0*/  UMOV UR25, UR6 ;  /* 0x0000000600197c82 */ /* 0x000fd60008000000 */
.L_x_31:
[----:B-1----:R-:W-:Y:S01]  /*19d0*/  ULEA UR17, UR25, UR4, 0x3 ;  /* 0x0000000419117291 */ /* 0x002fe2000f8e18ff */
[----:B--2---:R-:W-:Y:S01]  /*19e0*/  @!P5 MOV R3, 0x3000 ;  /* 0x000030000003d802 */ /* 0x004fe20000000f00 */
[----:B--2---:R-:W-:Y:S10]  /*19f0*/  @P0 BRA `(.L_x_27) ;  /* 0x00000000000c0947 */ /* 0x004ff40003800000 */
[----:B------:R-:W-:-:S04]  /*1a00*/  SHF.L.U32 R5, R15, 0x1f, RZ ;  /* 0x0000001f0f057819 */ /* 0x000fc800000006ff */
[----:B------:R-:W2:Y:S02]  /*1a10*/  SYNCS.PHASECHK.TRANS64.TRYWAIT P0, [UR17+0x20], R5 ;  /* 0x00002005ff0075a7 */ /* 0x000ea40008001111 */
[----:B--2---:R-:W-:Y:S05]  /*1a20*/  @!P0 BRA `(.L_x_28) ;  /* 0x0000005000088947 */ /* 0x004fea0003800000 */
.L_x_27:
[----:B------:R2:W-:Y:S01]  /*1a30*/  @!P5 SYNCS.ARRIVE.TRANS64 RZ, [UR17], R3 ;  /* 0x00000003ffffd9a7 */ /* 0x0005e20008000011 */
[----:B------:R-:W-:Y:S04]  /*1a40*/  BSSY.RECONVERGENT B0, `(.L_x_29) ;  /* 0x0000003000007945 */ /* 0x000fe80003800200 */
[----:B------:R-:W-:Y:S05]  /*1a50*/  @P4 BRA `(.L_x_30) ;  /* 0x0000000000044947 */ /* 0x000fea0003800000 */
[----:B------:R-:W-:Y:S05]  /*1a60*/  BPT.TRAP 0x1 ;  /* 0x000000040000795c */ /* 0x000fea0000300000 */
.L_x_30:
[----:B------:R-:W-:Y:S05]  /*1a70*/  BSYNC.RECONVERGENT B0 ;  /* 0x0000000000007941 */ /* 0x000fea0003800200 */
.L_x_29:
        /* <DEDUP_REMOVED lines=10> */
[----:B------:R-:W-:Y:S01]  /*1b20*/  UIADD3 UR16, UPT, UPT, UR16, 0x4400, URZ ;  /* 0x0000440010107890 */ /* 0x000fe2000fffe0ff */
[----:B-1----:R-:W-:Y:S01]  /*1b30*/  SHF.L.U32 R2, R15, 0x1f, RZ ;  /* 0x0000001f0f027819 */ /* 0x002fe200000006ff */
[----:B------:R-:W-:Y:S02]  /*1b40*/  UIADD3.X UR31, UPT, UPT, URZ, UR23, URZ, UP1, !UPT ;  /* 0x00000017ff1f7290 */ /* 0x000fe40008ffe4ff */
[----:B------:R-:W-:Y:S01]  /*1b50*/  UIADD3.X UR29, UPT, UPT, URZ, UR23, URZ, UP0, !UPT ;  /* 0x00000017ff1d7290 */ /* 0x000fe200087fe4ff */
[----:B------:R1:W1:Y:S01]  /*1b60*/  SYNCS.PHASECHK.TRANS64.TRYWAIT P0, [UR8+0x20], R2 ;  /* 0x00002002ff0075a7 */ /* 0x0002620008001108 */
[----:B------:R-:W-:Y:S01]  /*1b70*/  ULEA UR8, UR25, UR4, 0xc ;  /* 0x0000000419087291 */ /* 0x000fe2000f8e60ff */
[----:B------:R-:W-:Y:S01]  /*1b80*/  UMOV UR26, 0x0 ;  /* 0x00000000001a7882 */ /* 0x000fe20000000000 */
[----:B------:R-:W-:-:S02]  /*1b90*/  UMOV UR27, 0x10000000 ;  /* 0x10000000001b7882 */ /* 0x000fc40000000000 */
[----:B------:R-:W-:Y:S01]  /*1ba0*/  UIADD3 UR8, UPT, UPT, UR8, 0xc400, URZ ;  /* 0x0000c40008087890 */ /* 0x000fe2000fffe0ff */
[----:B------:R-:W-:Y:S01]  /*1bb0*/  UMOV UR19, UR35 ;  /* 0x0000002300137c82 */ /* 0x000fe20008000000 */
[----:B------:R-:W-:Y:S01]  /*1bc0*/  UMOV UR20, UR36 ;  /* 0x0000002400147c82 */ /* 0x000fe20008000000 */
[----:B------:R-:W-:Y:S01]  /*1bd0*/  UMOV UR12, UR36 ;  /* 0x00000024000c7c82 */ /* 0x000fe20008000000 */
[----:B------:R-:W-:Y:S01]  /*1be0*/  UMOV UR9, UR17 ;  /* 0x0000001100097c82 */ /* 0x000fe20008000000 */
[----:B------:R-:W-:Y:S01]  /*1bf0*/  UMOV UR10, UR18 ;  /* 0x00000012000a7c82 */ /* 0x000fe20008000000 */
[----:B------:R1:W-:Y:S01]  /*1c00*/  UTMALDG.3D [UR16], [UR30], desc[UR26] ;  /* 0x00001a101e0075b4 */ /* 0x0003e20008011000 */
[----:B------:R-:W-:Y:S01]  /*1c10*/  UIADD3 UR24, UPT, UPT, UR24, 0x1, URZ ;  /* 0x0000000118187890 */ /* 0x000fe2000fffe0ff */
[----:B------:R-:W-:-:S03]  /*1c20*/  UMOV UR25, UR6 ;  /* 0x0000000600197c82 */ /* 0x000fc60008000000 */
[----:B------:R-:W-:Y:S01]  /*1c30*/  UISETP.NE.AND UP0, UPT, UR24, UR21, UPT ;  /* 0x000000151800728c */ /* 0x000fe2000bf05270 */
[----:B------:R1:W-:Y:S08]  /*1c40*/  UTMALDG.3D [UR8], [UR28], desc[UR26] ;  /* 0x00001a081c0075b4 */ /* 0x0003f00008011000 */
[----:B------:R-:W-:Y:S05]  /*1c50*/  BRA.U UP0, `(.L_x_31) ;  /* 0xfffffffd005c7547 */ /* 0x000fea000b83ffff */
.L_x_26:
[----:B-1----:R-:W-:Y:S01]  /*1c60*/  LEA R2, R14, UR4, 0x3 ;  /* 0x000000040e027c11 */ /* 0x002fe2000f8e18ff */
[----:B------:R-:W-:Y:S01]  /*1c70*/  NOP ;  /* 0x0000000000007918 */ /* 0x000fe20000000000 */
[----:B--2---:R-:W-:Y:S02]  /*1c80*/  SHF.L.U32 R3, R12, 0x1f, RZ ;  /* 0x0000001f0c037819 */ /* 0x004fe400000006ff */
[----:B------:R-:W-:Y:S02]  /*1c90*/  LEA R4, R14, UR4, 0x4 ;  /* 0x000000040e047c11 */ /* 0x000fe4000f8e20ff */
[----:B------:R-:W1:Y:S02]  /*1ca0*/  SYNCS.PHASECHK.TRANS64.TRYWAIT P0, [R2+URZ+0x60], R3 ;  /* 0x00006003020075a7 */ /* 0x000e6400080011ff */
[----:B-1----:R-:W-:Y:S05]  /*1cb0*/  @!P0 BRA `(.L_x_32) ;  /* 0x0000004c007c8947 */ /* 0x002fea0003800000 */
.L_x_98:
[----:B------:R-:W2:Y:S01]  /*1cc0*/  LDS.128 R4, [R4+0xf0] ;  /* 0x0000f00004047984 */ /* 0x000ea20000000c00 */
[----:B---3--:R-:W-:Y:S01]  /*1cd0*/  ISETP.GE.AND P0, PT, R72, 0x1, PT ;  /* 0x000000014800780c */ /* 0x008fe20003f06270 */
[----:B-1----:R-:W-:Y:S01]  /*1ce0*/  VIADD R2, R2, 0x70 ;  /* 0x0000007002027836 */ /* 0x002fe20000000000 */
[----:B------:R-:W-:Y:S01]  /*1cf0*/  @!PT LDS RZ, [RZ] ;  /* 0x00000000fffff984 */ /* 0x000fe20000000800 */
[----:B------:R-:W-:Y:S01]  /*1d00*/  @!PT LDS RZ, [RZ] ;  /* 0x00000000fffff984 */ /* 0x000fe20000000800 */
[----:B------:R-:W-:Y:S01]  /*1d10*/  @!PT LDS RZ, [RZ] ;  /* 0x00000000fffff984 */ /* 0x000fe20000000800 */
[----:B------:R-:W-:Y:S01]  /*1d20*/  @!PT LDS RZ, [RZ] ;  /* 0x00000000fffff984 */ /* 0x000fe20000000800 */
[----:B------:R1:W-:Y:S06]  /*1d30*/  MEMBAR.ALL.CTA ;  /* 0x0000000000007992 */ /* 0x0003ec0000008000 */
[----:B-1----:R-:W1:Y:S01]  /*1d40*/  FENCE.VIEW.ASYNC.S ;  /* 0x00000000000073c6 */ /* 0x002e620000000000 */
[----:B------:R-:W-:-:S04]  /*1d50*/  PRMT R2, RZ, 0x654, R2 ;  /* 0x00000654ff027816 */ /* 0x000fc80000000002 */
[----:B-1----:R1:W-:Y:S01]  /*1d60*/  SYNCS.ARRIVE.TRANS64.RED.A1T0 RZ, [R2+URZ], RZ ;  /* 0x000000ff02ff79a7 */ /* 0x0023e200081004ff */
[----:B--2---:R-:W-:-:S13]  /*1d70*/  LOP3.LUT P2, RZ, R6, 0x1, RZ, 0xc0, !PT ;  /* 0x0000000106ff7812 */ /* 0x004fda000784c0ff */
[----:B------:R-:W-:Y:S01]  /*1d80*/  @P2 SHF.R.U32.HI R3, RZ, 0x10, R5 ;  /* 0x00000010ff032819 */ /* 0x000fe20000011605 */
[----:B------:R-:W-:Y:S01]  /*1d90*/  VOTEU.ANY UP0, P2 ;  /* 0x0000000000ff7886 */ /* 0x000fe20001000100 */
[----:B------:R-:W-:Y:S02]  /*1da0*/  @P2 MOV R13, R4 ;  /* 0x00000004000d2202 */ /* 0x000fe40000000f00 */
[----:B------:R-:W-:Y:S02]  /*1db0*/  @P2 R2UR.BROADCAST UR8, R3 ;  /* 0x00000000030822ca */ /* 0x000fe400008e0000 */
[----:B------:R-:W-:-:S11]  /*1dc0*/  @P2 LOP3.LUT R11, R5, 0xffff, RZ, 0xc0, !PT ;  /* 0x0000ffff050b2812 */ /* 0x000fd600078ec0ff */
[----:B------:R-:W-:Y:S01]  /*1dd0*/  @UP0 UMOV UR36, UR8 ;  /* 0x0000000800240c82 */ /* 0x000fe20008000000 */
[----:B-1----:R-:W-:Y:S05]  /*1de0*/  @!P0 BRA `(.L_x_33) ;  /* 0x0000000000b88947 */ /* 0x002fea0003800000 */
[----:B------:R-:W4:Y:S01]  /*1df0*/  LDC.64 R4, c[0x0][0xb18] ;  /* 0x0002c600ff047b82 */ /* 0x000f220000000a00 */
[----:B------:R-:W-:-:S07]  /*1e00*/  ISETP.NE.AND P3, PT, R72, 0x1, PT ;  /* 0x000000014800780c */ /* 0x000fce0003f65270 */
[----:B------:R-:W1:Y:S08]  /*1e10*/  LDC.64 R6, c[0x0][0xb10] ;  /* 0x0002c400ff067b82 */ /* 0x000e700000000a00 */
[----:B------:R-:W2:Y:S08]  /*1e20*/  LDC R16, c[0x0][0xb20] ;  /* 0x0002c800ff107b82 */ /* 0x000eb00000000800 */
[----:B------:R-:W3:Y:S01]  /*1e30*/  LDC R18, c[0x0][0xb0c] ;  /* 0x0002c300ff127b82 */ /* 0x000ee20000000800 */
[----:B----4-:R-:W-:Y:S01]  /*1e40*/  IMAD.HI.U32 R17, R0, R5, RZ ;  /* 0x0000000500117227 */ /* 0x010fe200078e00ff */
[----:B------:R-:W-:-:S03]  /*1e50*/  ISETP.NE.AND P0, PT, R4, 0x1, PT ;  /* 0x000000010400780c */ /* 0x000fc60003f05270 */
[----:B------:R-:W-:-:S03]  /*1e60*/  IMAD.HI.U32 R5, R11, R5, RZ ;  /* 0x000000050b057227 */ /* 0x000fc600078e00ff */
[----:B------:R-:W4:Y:S01]  /*1e70*/  LDC.64 R2, c[0x0][0xb28] ;  /* 0x0002ca00ff027b82 */ /* 0x000f220000000a00 */
[----:B-1----:R-:W-:-:S04]  /*1e80*/  IMAD.HI.U32 R20, R9, R6, RZ ;  /* 0x0000000609147227 */ /* 0x002fc800078e00ff */
[----:B------:R-:W-:Y:S01]  /*1e90*/  IMAD.HI.U32 R22, R13, R6, RZ ;  /* 0x000000060d167227 */ /* 0x000fe200078e00ff */
[----:B------:R-:W-:Y:S02]  /*1ea0*/  SHF.R.U32.HI R20, RZ, R7, R20 ;  /* 0x00000007ff147219 */ /* 0x000fe40000011614 */
[-C--:B--2---:R-:W-:Y:S02]  /*1eb0*/  SHF.R.U32.HI R17, RZ, R16.reuse, R17 ;  /* 0x00000010ff117219 */ /* 0x084fe40000011611 */
[----:B------:R-:W-:Y:S02]  /*1ec0*/  SHF.R.U32.HI R16, RZ, R16, R5 ;  /* 0x00000010ff107219 */ /* 0x000fe40000011605 */
[----:B------:R-:W-:Y:S02]  /*1ed0*/  SEL R17, R0, R17, !P0 ;  /* 0x0000001100117207 */ /* 0x000fe40004000000 */
[----:B------:R-:W-:Y:S02]  /*1ee0*/  SHF.R.U32.HI R22, RZ, R7, R22 ;  /* 0x00000007ff167219 */ /* 0x000fe40000011616 */
[----:B---3--:R-:W-:-:S02]  /*1ef0*/  ISETP.NE.AND P1, PT, R18, 0x1, PT ;  /* 0x000000011200780c */ /* 0x008fc40003f25270 */
[----:B------:R-:W-:Y:S02]  /*1f00*/  SEL R5, R11, R16, !P0 ;  /* 0x000000100b057207 */ /* 0x000fe40004000000 */
[----:B------:R-:W-:Y:S02]  /*1f10*/  SEL R19, R9, R20, !P1 ;  /* 0x0000001409137207 */ /* 0x000fe40004800000 */
[----:B------:R-:W-:Y:S01]  /*1f20*/  SEL R7, R13, R22, !P1 ;  /* 0x000000160d077207 */ /* 0x000fe20004800000 */
[----:B----4-:R-:W-:-:S04]  /*1f30*/  IMAD.HI.U32 R20, R17, R2, RZ ;  /* 0x0000000211147227 */ /* 0x010fc800078e00ff */
        /* <DEDUP_REMOVED lines=10> */
[----:B------:R-:W-:-:S04]  /*1fe0*/  @!P0 IMAD.HI.U32 R16, R7, R2, RZ ;  /* 0x0000000207108227 */ /* 0x000fc800078e00ff */
[----:B------:R-:W-:Y:S01]  /*1ff0*/  IMAD.MOV R2, RZ, RZ, -R6 ;  /* 0x000000ffff027224 */ /* 0x000fe200078e0a06 */
[----:B------:R-:W-:-:S03]  /*2000*/  @!P0 SHF.R.U32.HI R16, RZ, R3, R16 ;  /* 0x00000003ff108219 */ /* 0x000fc60000011610 */
[----:B------:R-:W-:Y:S01]  /*2010*/  IMAD R2, R72, R2, R5 ;  /* 0x0000000248027224 */ /* 0x000fe200078e0205 */
        /* <DEDUP_REMOVED lines=11> */
.L_x_33:
[----:B------:R-:W1:Y:S02]  /*20d0*/  LDCU UR8, c[0x0][0xb30] ;  /* 0x00016600ff0877ac */ /* 0x000e640008000800 */
[----:B-1----:R-:W-:-:S09]  /*20e0*/  UISETP.NE.AND UP0, UPT, UR8, 0x1, UPT ;  /* 0x000000010800788c */ /* 0x002fd2000bf05270 */
[----:B------:R-:W-:Y:S05]  /*20f0*/  BRA.U UP0, `(.L_x_34) ;  /* 0x0000000100407547 */ /* 0x000fea000b800000 */
[----:B------:R-:W1:Y:S08]  /*2100*/  LDC.64 R4, c[0x0][0xb10] ;  /* 0x0002c400ff047b82 */ /* 0x000e700000000a00 */
[----:B------:R-:W2:Y:S08]  /*2110*/  LDC.64 R2, c[0x0][0xb18] ;  /* 0x0002c600ff027b82 */ /* 0x000eb00000000a00 */
[----:B------:R-:W3:Y:S08]  /*2120*/  LDC R6, c[0x0][0xb20] ;  /* 0x0002c800ff067b82 */ /* 0x000ef00000000800 */
[----:B------:R-:W4:Y:S01]  /*2130*/  LDC R16, c[0x0][0xb0c] ;  /* 0x0002c300ff107b82 */ /* 0x000f220000000800 */
[----:B-1----:R-:W-:-:S05]  /*2140*/  IMAD.HI.U32 R4, R13, R4, RZ ;  /* 0x000000040d047227 */ /* 0x002fca00078e00ff */
[----:B------:R-:W-:Y:S01]  /*2150*/  SHF.R.U32.HI R4, RZ, R5, R4 ;  /* 0x00000005ff047219 */ /* 0x000fe20000011604 */
[----:B--2---:R-:W-:Y:S01]  /*2160*/  IMAD.HI.U32 R3, R11, R3, RZ ;  /* 0x000000030b037227 */ /* 0x004fe200078e00ff */
[----:B------:R-:W-:-:S04]  /*2170*/  ISETP.NE.AND P0, PT, R2, 0x1, PT ;  /* 0x000000010200780c */ /* 0x000fc80003f05270 */
[----:B---3--:R-:W-:-:S04]  /*2180*/  SHF.R.U32.HI R6, RZ, R6, R3 ;  /* 0x00000006ff067219 */ /* 0x008fc80000011603 */
[----:B------:R-:W-:Y:S02]  /*2190*/  SEL R3, R11, R6, !P0 ;  /* 0x000000060b037207 */ /* 0x000fe40004000000 */
[----:B----4-:R-:W-:-:S04]  /*21a0*/  ISETP.NE.AND P1, PT, R16, 0x1, PT ;  /* 0x000000011000780c */ /* 0x010fc80003f25270 */
[----:B------:R-:W-:-:S05]  /*21b0*/  SEL R4, R13, R4, !P1 ;  /* 0x000000040d047207 */ /* 0x000fca0004800000 */
[----:B------:R-:W-:Y:S02]  /*21c0*/  IMAD.IADD R5, R3, 0x1, -R4 ;  /* 0x0000000103057824 */ /* 0x000fe400078e0a04 */
[----:B------:R-:W-:Y:S02]  /*21d0*/  IMAD.IADD R3, R4, 0x1, -R3 ;  /* 0x0000000104037824 */ /* 0x000fe400078e0a03 */
[----:B------:R-:W-:Y:S02]  /*21e0*/  IMAD R13, R5, R16, R13 ;  /* 0x00000010050d7224 */ /* 0x000fe400078e020d */
[----:B------:R-:W-:-:S07]  /*21f0*/  IMAD R11, R3, R2, R11 ;  /* 0x00000002030b7224 */ /* 0x000fce00078e020b */
.L_x_34:
[----:B------:R-:W-:Y:S01]  /*2200*/  VIADD R14, R14, 0x1 ;  /* 0x000000010e0e7836 */ /* 0x000fe20000000000 */
[----:B------:R-:W-:Y:S01]  /*2210*/  PLOP3.LUT P1, PT, PT, PT, PT, 0x80, 0x8 ;  /* 0x000000000008781c */ /* 0x000fe20003f2f070 */
[----:B------:R-:W-:Y:S02]  /*2220*/  IMAD.IADD R167, R13, 0x1, R166 ;  /* 0x000000010da77824 */ /* 0x000fe400078e02a6 */
[----:B------:R-:W-:Y:S01]  /*2230*/  IMAD.IADD R165, R11, 0x1, R164 ;  /* 0x000000010ba57824 */ /* 0x000fe200078e02a4 */
[----:B------:R-:W-:-:S04]  /*2240*/  ISETP.NE.AND P0, PT, R14, 0x2, PT ;  /* 0x000000020e00780c */ /* 0x000fc80003f05270 */
[----:B------:R-:W-:Y:S02]  /*2250*/  SEL R3, RZ, 0x1, P0 ;  /* 0x00000001ff037807 */ /* 0x000fe40000000000 */
[----:B------:R-:W-:Y:S02]  /*2260*/  SEL R14, R14, RZ, P0 ;  /* 0x000000ff0e0e7207 */ /* 0x000fe40000000000 */
[----:B------:R-:W-:Y:S01]  /*2270*/  LOP3.LUT R12, R12, R3, RZ, 0x3c, !PT ;  /* 0x000000030c0c7212 */ /* 0x000fe200078e3cff */
[----:B------:R-:W-:Y:S06]  /*2280*/  @P2 BRA `(.L_x_35) ;  /* 0xfffffff000982947 */ /* 0x000fec000383ffff */
[----:B------:R-:W-:Y:S01]  /*2290*/  UIADD3 UR4, UPT, UPT, UR4, 0x20, URZ ;  /* 0x0000002004047890 */ /* 0x000fe2000fffe0ff */
[----:B------:R-:W-:-:S03]  /*22a0*/  SHF.L.U32 R3, R15, 0x1f, RZ ;  /* 0x0000001f0f037819 */ /* 0x000fc600000006ff */
[----:B------:R-:W-:-:S09]  /*22b0*/  ULEA UR5, UR6, UR4, 0x3 ;  /* 0x0000000406057291 */ /* 0x000fd2000f8e18ff */
[----:B------:R-:W1:Y:S02]  /*22c0*/  SYNCS.PHASECHK.TRANS64.TRYWAIT P0, [UR5], R3 ;  /* 0x00000003ff0075a7 */ /* 0x000e640008001105 */
[----:B-1----:R-:W-:Y:S05]  /*22d0*/  @!P0 BRA `(.L_x_36) ;  /* 0x0000004800088947 */ /* 0x002fea0003800000 */
.L_x_100:
[----:B------:R-:W-:-:S04]  /*22e0*/  UIADD3 UR6, UPT, UPT, UR6, 0x1, URZ ;  /* 0x0000000106067890 */ /* 0x000fc8000fffe0ff */
[----:B------:R-:W-:-:S04]  /*22f0*/  UISETP.NE.AND UP0, UPT, UR6, 0x4, UPT ;  /* 0x000000040600788c */ /* 0x000fc8000bf05270 */
[----:B------:R-:W-:Y:S02]  /*2300*/  USEL UR7, URZ, 0x1, UP0 ;  /* 0x00000001ff077887 */ /* 0x000fe40008000000 */
[----:B------:R-:W-:-:S04]  /*2310*/  USEL UR6, UR6, URZ, UP0 ;  /* 0x000000ff06067287 */ /* 0x000fc80008000000 */
[----:B------:R-:W-:Y:S01]  /*2320*/  ULEA UR5, UR6, UR4, 0x3 ;  /* 0x0000000406057291 */ /* 0x000fe2000f8e18ff */
[----:B------:R-:W-:-:S04]  /*2330*/  LOP3.LUT R2, R15, UR7, RZ, 0x3c, !PT ;  /* 0x000000070f027c12 */ /* 0x000fc8000f8e3cff */
[----:B-1----:R-:W-:-:S04]  /*2340*/  SHF.L.U32 R3, R2, 0x1f, RZ ;  /* 0x0000001f02037819 */ /* 0x002fc800000006ff */
[----:B------:R-:W1:Y:S02]  /*2350*/  SYNCS.PHASECHK.TRANS64.TRYWAIT P0, [UR5], R3 ;  /* 0x00000003ff0075a7 */ /* 0x000e640008001105 */
[----:B-1----:R-:W-:Y:S05]  /*2360*/  @!P0 BRA `(.L_x_37) ;  /* 0x0000004400fc8947 */ /* 0x002fea0003800000 */
.L_x_102:
        /* <DEDUP_REMOVED lines=9> */
.L_x_104:
[----:B------:R-:W-:-:S04]  /*2400*/  UIADD3 UR6, UPT, UPT, UR6, 0x1, URZ ;  /* 0x0000000106067890 */ /* 0x000fc8000fffe0ff */
[----:B------:R-:W-:-:S04]  /*2410*/  UISETP.NE.AND UP0, UPT, UR6, 0x4, UPT ;  /* 0x000000040600788c */ /* 0x000fc8000bf05270 */
[----:B------:R-:W-:Y:S02]  /*2420*/  USEL UR5, URZ, 0x1, UP0 ;  /* 0x00000001ff057887 */ /* 0x000fe40008000000 */
[----:B------:R-:W-:-:S04]  /*2430*/  USEL UR6, UR6, URZ, UP0 ;  /* 0x000000ff06067287 */ /* 0x000fc80008000000 */
[----:B------:R-:W-:Y:S01]  /*2440*/  ULEA UR6, UR6, UR4, 0x3 ;  /* 0x0000000406067291 */ /* 0x000fe2000f8e18ff */
[----:B-1----:R-:W-:-:S04]  /*2450*/  LOP3.LUT R3, R2, UR5, RZ, 0x3c, !PT ;  /* 0x0000000502037c12 */ /* 0x002fc8000f8e3cff */
[----:B------:R-:W-:Y:S01]  /*2460*/  SHF.L.U32 R3, R3, 0x1f, RZ ;  /* 0x0000001f03037819 */ /* 0x000fe200000006ff */
[----:B----4-:R-:W-:-:S07]  /*2470*/  IMAD.U32 R0, RZ, RZ, UR6 ;  /* 0x00000006ff007e24 */ /* 0x010fce000f8e00ff */
.L_x_39:
[----:B-1----:R1:W2:Y:S02]  /*2480*/  SYNCS.PHASECHK.TRANS64.TRYWAIT P0, [R0+URZ], R3 ;  /* 0x00000003000075a7 */ /* 0x0022a400080011ff */
[----:B--2---:R-:W-:Y:S05]  /*2490*/  @!P0 NANOSLEEP.SYNCS 0x989680 ;  /* 0x009896800000895d */ /* 0x004fea0003900000 */
[----:B------:R-:W2:Y:S02]  /*24a0*/  @!P0 SYNCS.PHASECHK.TRANS64 P0, [R0+URZ], R3 ;  /* 0x00000003000085a7 */ /* 0x000ea400080010ff */
[----:B--2---:R-:W-:Y:S05]  /*24b0*/  @P0 EXIT ;  /* 0x000000000000094d */ /* 0x004fea0003800000 */
[----:B------:R-:W-:Y:S05]  /*24c0*/  BRA `(.L_x_39) ;  /* 0xfffffffc00ec7947 */ /* 0x000fea000383ffff */
.L_x_17:
[----:B------:R-:W-:-:S04]  /*24d0*/  UISETP.NE.AND UP1, UPT, UR37, URZ, UPT ;  /* 0x000000ff2500728c */ /* 0x000fc8000bf25270 */
[----:B------:R-:W-:-:S09]  /*24e0*/  UISETP.NE.OR UP1, UPT, UR8, 0x1, UP1 ;  /* 0x000000010800788c */ /* 0x000fd20008f25670 */
[----:B------:R-:W-:Y:S05]  /*24f0*/  BRA.U UP1, `(.L_x_40) ;  /* 0x0000000501487547 */ /* 0x000fea000b800000 */
[----:B------:R-:W-:Y:S01]  /*2500*/  ISETP.NE.AND P2, PT, R2, RZ, PT ;  /* 0x000000ff0200720c */ /* 0x000fe20003f45270 */
[----:B------:R-:W-:Y:S01]  /*2510*/  IMAD.MOV.U32 R12, RZ, RZ, 0x1 ;  /* 0x00000001ff0c7424 */ /* 0x000fe200078e00ff */
[----:B------:R-:W-:Y:S02]  /*2520*/  CS2R R10, SRZ ;  /* 0x00000000000a7805 */ /* 0x000fe4000001ff00 */
[----:B------:R-:W-:Y:S01]  /*2530*/  CS2R R8, SRZ ;  /* 0x0000000000087805 */ /* 0x000fe2000001ff00 */
[----:B------:R-:W-:Y:S01]  /*2540*/  UMOV UR4, 0x400 ;  /* 0x0000040000047882 */ /* 0x000fe20000000000 */
[----:B------:R-:W-:Y:S01]  /*2550*/  UMOV UR6, URZ ;  /* 0x000000ff00067c82 */ /* 0x000fe20008000000 */
[----:B------:R-:W-:-:S12]  /*2560*/  ULEA UR37, UR37, UR4, 0x18 ;  /* 0x0000000425257291 */ /* 0x000fd8000f8ec0ff */
.L_x_44:
[----:B------:R-:W-:Y:S02]  /*2570*/  LEA R0, R8, UR37, 0x3 ;  /* 0x0000002508007c11 */ /* 0x000fe4000f8e18ff */
[----:B------:R-:W-:-:S03]  /*2580*/  SHF.L.U32 R5, R9, 0x1f, RZ ;  /* 0x0000001f09057819 */ /* 0x000fc600000006ff */
[----:B------:R-:W-:Y:S01]  /*2590*/  VIADD R4, R0, 0xd0 ;  /* 0x000000d000047836 */ /* 0x000fe20000000000 */
[----:B------:R-:W1:Y:S02]  /*25a0*/  SYNCS.PHASECHK.TRANS64.TRYWAIT P0, [R0+URZ+0xc0], R5 ;  /* 0x0000c005000075a7 */ /* 0x000e6400080011ff */
[----:B-1----:R-:W-:Y:S05]  /*25b0*/  @!P0 BRA `(.L_x_41) ;  /* 0x0000004400988947 */ /* 0x002fea0003800000 */
.L_x_105:
[----:B------:R-:W-:Y:S01]  /*25c0*/  ULEA UR5, UR6, UR37, 0x3 ;  /* 0x0000002506057291 */ /* 0x000fe2000f8e18ff */
[----:B------:R-:W-:Y:S02]  /*25d0*/  PRMT R4, RZ, 0x654, R4 ;  /* 0x00000654ff047816 */ /* 0x000fe40000000004 */
[----:B-1----:R-:W-:Y:S01]  /*25e0*/  SHF.L.U32 R5, R12, 0x1f, RZ ;  /* 0x0000001f0c057819 */ /* 0x002fe200000006ff */
[----:B------:R-:W-:Y:S01]  /*25f0*/  UIADD3 UR4, UPT, UPT, UR5, 0x60, URZ ;  /* 0x0000006005047890 */ /* 0x000fe2000fffe0ff */
[----:B------:R1:W-:Y:S05]  /*2600*/  SYNCS.ARRIVE.TRANS64.RED.A1T0 RZ, [R4+URZ], RZ ;  /* 0x000000ff04ff79a7 */ /* 0x0003ea00081004ff */
[----:B------:R-:W-:Y:S01]  /*2610*/  IMAD.U32 R7, RZ, RZ, UR4 ;  /* 0x00000004ff077e24 */ /* 0x000fe2000f8e00ff */
[----:B------:R-:W2:Y:S04]  /*2620*/  SYNCS.PHASECHK.TRANS64.TRYWAIT P0, [UR5+0x70], R5 ;  /* 0x00007005ff0075a7 */ /* 0x000ea80008001105 */
[----:B------:R-:W-:Y:S01]  /*2630*/  PRMT R6, R2, 0x654, R7 ;  /* 0x0000065402067816 */ /* 0x000fe20000000007 */
[----:B-1----:R-:W-:Y:S01]  /*2640*/  @!P2 IMAD.MOV.U32 R4, RZ, RZ, 0x10 ;  /* 0x00000010ff04a424 */ /* 0x002fe200078e00ff */
[----:B--2---:R-:W-:Y:S06]  /*2650*/  @!P0 BRA `(.L_x_42) ;  /* 0x0000004400848947 */ /* 0x004fec0003800000 */
.L_x_107:
[----:B------:R-:W-:Y:S01]  /*2660*/  ULEA UR4, UR6, UR37, 0x4 ;  /* 0x0000002506047291 */ /* 0x000fe2000f8e20ff */
[----:B------:R-:W-:Y:S01]  /*2670*/  SEL R3, R6, R3, !P2 ;  /* 0x0000000306037207 */ /* 0x000fe20005000000 */
[----:B------:R-:W-:Y:S01]  /*2680*/  UIADD3 UR5, UPT, UPT, UR5, 0x60, URZ ;  /* 0x0000006005057890 */ /* 0x000fe2000fffe0ff */
[----:B-1----:R-:W-:Y:S01]  /*2690*/  LEA R0, R11, UR37, 0x3 ;  /* 0x000000250b007c11 */ /* 0x002fe2000f8e18ff */
[----:B------:R-:W-:Y:S01]  /*26a0*/  UIADD3 UR4, UPT, UPT, UR4, 0xf0, URZ ;  /* 0x000000f004047890 */ /* 0x000fe2000fffe0ff */
[----:B------:R-:W-:Y:S01]  /*26b0*/  SHF.L.U32 R5, R10, 0x1f, RZ ;  /* 0x0000001f0a057819 */ /* 0x000fe200000006ff */
[----:B------:R1:W-:Y:S01]  /*26c0*/  @!P2 SYNCS.ARRIVE.TRANS64.RED RZ, [R3+URZ], R4 ;  /* 0x0000000403ffa9a7 */ /* 0x0003e200080004ff */
[----:B------:R-:W-:Y:S01]  /*26d0*/  UIADD3 UR6, UPT, UPT, UR6, 0x1, URZ ;  /* 0x0000000106067890 */ /* 0x000fe2000fffe0ff */
[----:B------:R-:W-:-:S03]  /*26e0*/  VIADD R8, R8, 0x1 ;  /* 0x0000000108087836 */ /* 0x000fc60000000000 */
[----:B------:R-:W-:Y:S02]  /*26f0*/  UISETP.NE.AND UP0, UPT, UR6, 0x2, UPT ;  /* 0x000000020600788c */ /* 0x000fe4000bf05270 */
[----:B------:R-:W-:Y:S06]  /*2700*/  UGETNEXTWORKID.BROADCAST [UR4], [UR5] ;  /* 0x00000000040073ca */ /* 0x000fec0008000100 */
[----:B------:R-:W-:Y:S01]  /*2710*/  USEL UR4, URZ, 0x1, UP0 ;  /* 0x00000001ff047887 */ /* 0x000fe20008000000 */
[----:B------:R-:W-:Y:S01]  /*2720*/  ISETP.NE.AND P0, PT, R8, 0x2, PT ;  /* 0x000000020800780c */ /* 0x000fe20003f05270 */
[----:B------:R-:W-:Y:S01]  /*2730*/  USEL UR6, UR6, URZ, UP0 ;  /* 0x000000ff06067287 */ /* 0x000fe20008000000 */
[----:B------:R-:W2:Y:S03]  /*2740*/  SYNCS.PHASECHK.TRANS64.TRYWAIT P1, [R0+URZ+0x60], R5 ;  /* 0x00006005000075a7 */ /* 0x000ea600080211ff */
[----:B------:R-:W-:Y:S01]  /*2750*/  LOP3.LUT R12, R12, UR4, RZ, 0x3c, !PT ;  /* 0x000000040c0c7c12 */ /* 0x000fe2000f8e3cff */
[----:B-12---:R-:W-:Y:S07]  /*2760*/  @!P1 BRA `(.L_x_43) ;  /* 0x0000004400589947 */ /* 0x006fee0003800000 */
.L_x_108:
[C---:B------:R-:W-:Y:S01]  /*2770*/  LEA R4, R11.reuse, UR37, 0x4 ;  /* 0x000000250b047c11 */ /* 0x040fe2000f8e20ff */
[----:B-1----:R-:W-:Y:S01]  /*2780*/  VIADD R0, R0, 0x70 ;  /* 0x0000007000007836 */ /* 0x002fe20000000000 */
[----:B------:R-:W-:Y:S01]  /*2790*/  SEL R8, R8, RZ, P0 ;  /* 0x000000ff08087207 */ /* 0x000fe20000000000 */
[----:B------:R-:W-:-:S03]  /*27a0*/  VIADD R11, R11, 0x1 ;  /* 0x000000010b0b7836 */ /* 0x000fc60000000000 */
[----:B------:R-:W1:Y:S01]  /*27b0*/  LDS.128 R4, [R4+0xf0] ;  /* 0x0000f00004047984 */ /* 0x000e620000000c00 */
[----:B------:R-:W-:Y:S02]  /*27c0*/  PRMT R0, RZ, 0x654, R0 ;  /* 0x00000654ff007816 */ /* 0x000fe40000000000 */
[C---:B------:R-:W-:Y:S01]  /*27d0*/  ISETP.NE.AND P1, PT, R11.reuse, 0x2, PT ;  /* 0x000000020b00780c */ /* 0x040fe20003f25270 */
[----:B------:R-:W-:Y:S01]  /*27e0*/  @!PT LDS RZ, [RZ] ;  /* 0x00000000fffff984 */ /* 0x000fe20000000800 */
[----:B------:R-:W-:Y:S01]  /*27f0*/  @!PT LDS RZ, [RZ] ;  /* 0x00000000fffff984 */ /* 0x000fe20000000800 */
[----:B------:R-:W-:Y:S01]  /*2800*/  @!PT LDS RZ, [RZ] ;  /* 0x00000000fffff984 */ /* 0x000fe20000000800 */
[----:B------:R-:W-:Y:S01]  /*2810*/  @!PT LDS RZ, [RZ] ;  /* 0x00000000fffff984 */ /* 0x000fe20000000800 */
[----:B------:R2:W-:Y:S06]  /*2820*/  MEMBAR.ALL.CTA ;  /* 0x0000000000007992 */ /* 0x0005ec0000008000 */
[----:B--2---:R-:W2:Y:S01]  /*2830*/  FENCE.VIEW.ASYNC.S ;  /* 0x00000000000073c6 */ /* 0x004ea20000000000 */
[----:B------:R-:W-:Y:S01]  /*2840*/  SEL R11, R11, RZ, P1 ;  /* 0x000000ff0b0b7207 */ /* 0x000fe20000800000 */
[----:B--2---:R2:W-:Y:S01]  /*2850*/  SYNCS.ARRIVE.TRANS64.RED.A1T0 RZ, [R0+URZ], RZ ;  /* 0x000000ff00ff79a7 */ /* 0x0045e200081004ff */
[----:B-1----:R-:W-:-:S02]  /*2860*/  LOP3.LUT P3, RZ, R6, 0x1, RZ, 0xc0, !PT ;  /* 0x0000000106ff7812 */ /* 0x002fc4000786c0ff */
[----:B------:R-:W-:-:S04]  /*2870*/  SEL R5, RZ, 0x1, P1 ;  /* 0x00000001ff057807 */ /* 0x000fc80000800000 */
[----:B------:R-:W-:Y:S02]  /*2880*/  LOP3.LUT R10, R10, R5, RZ, 0x3c, !PT ;  /* 0x000000050a0a7212 */ /* 0x000fe400078e3cff */
[----:B--2---:R-:W-:-:S04]  /*2890*/  SEL R0, RZ, 0x1, P0 ;  /* 0x00000001ff007807 */ /* 0x004fc80000000000 */
[----:B------:R-:W-:Y:S01]  /*28a0*/  LOP3.LUT R9, R9, R0, RZ, 0x3c, !PT ;  /* 0x0000000009097212 */ /* 0x000fe200078e3cff */
[----:B------:R-:W-:Y:S06]  /*28b0*/  @P3 BRA `(.L_x_44) ;  /* 0xfffffffc002c3947 */ /* 0x000fec000383ffff */
[----:B------:R-:W-:Y:S01]  /*28c0*/  ULEA UR5, UR6, UR37, 0x3 ;  /* 0x0000002506057291 */ /* 0x000fe2000f8e18ff */
[----:B------:R-:W-:-:S08]  /*28d0*/  SHF.L.U32 R3, R12, 0x1f, RZ ;  /* 0x0000001f0c037819 */ /* 0x000fd000000006ff */
[----:B------:R-:W1:Y:S02]  /*28e0*/  SYNCS.PHASECHK.TRANS64 P0, [UR5+0x70], R3 ;  /* 0x00007003ff0075a7 */ /* 0x000e640008001005 */
[----:B-1----:R-:W-:Y:S05]  /*28f0*/  @P0 BRA `(.L_x_45) ;  /* 0x0000000000080947 */ /* 0x002fea0003800000 */
[----:B------:R-:W1:Y:S02]  /*2900*/  SYNCS.PHASECHK.TRANS64.TRYWAIT P0, [UR5+0x70], R3 ;  /* 0x00007003ff0075a7 */ /* 0x000e640008001105 */
[----:B-1----:R-:W-:Y:S05]  /*2910*/  @!P0 BRA `(.L_x_46) ;  /* 0x0000004400008947 */ /* 0x002fea0003800000 */
.L_x_45:
[----:B------:R-:W-:-:S04]  /*2920*/  UIADD3 UR4, UPT, UPT, UR6, 0x1, URZ ;  /* 0x0000000106047890 */ /* 0x000fc8000fffe0ff */
[----:B------:R-:W-:-:S04]  /*2930*/  UISETP.NE.AND UP0, UPT, UR4, 0x2, UPT ;  /* 0x000000020400788c */ /* 0x000fc8000bf05270 */
[----:B------:R-:W-:Y:S02]  /*2940*/  USEL UR7, URZ, 0x1, UP0 ;  /* 0x00000001ff077887 */ /* 0x000fe40008000000 */
[----:B------:R-:W-:-:S04]  /*2950*/  USEL UR4, UR4, URZ, UP0 ;  /* 0x000000ff04047287 */ /* 0x000fc80008000000 */
[----:B------:R-:W-:Y:S01]  /*2960*/  ULEA UR4, UR4, UR37, 0x3 ;  /* 0x0000002504047291 */ /* 0x000fe2000f8e18ff */
[----:B-1----:R-:W-:-:S04]  /*2970*/  LOP3.LUT R3, R12, UR7, RZ, 0x3c, !PT ;  /* 0x000000070c037c12 */ /* 0x002fc8000f8e3cff */
[----:B------:R-:W-:-:S04]  /*2980*/  SHF.L.U32 R0, R3, 0x1f, RZ ;  /* 0x0000001f03007819 */ /* 0x000fc800000006ff */
[----:B------:R-:W1:Y:S02]  /*2990*/  SYNCS.PHASECHK.TRANS64 P0, [UR4+0x70], R0 ;  /* 0x00007000ff0075a7 */ /* 0x000e640008001004 */
[----:B-1----:R-:W-:Y:S05]  /*29a0*/  @P0 EXIT ;  /* 0x000000000000094d */ /* 0x002fea0003800000 */
[----:B------:R-:W-:Y:S02]  /*29b0*/  SHF.L.U32 R3, R3, 0x1f, RZ ;  /* 0x0000001f03037819 */ /* 0x000fe400000006ff */
[----:B------:R-:W-:-:S07]  /*29c0*/  MOV R0, UR4 ;  /* 0x0000000400007c02 */ /* 0x000fce0008000f00 */
.L_x_47:
[----:B-1----:R1:W2:Y:S02]  /*29d0*/  SYNCS.PHASECHK.TRANS64.TRYWAIT P0, [R0+URZ+0x70], R3 ;  /* 0x00007003000075a7 */ /* 0x0022a400080011ff */
[----:B--2---:R-:W-:Y:S05]  /*29e0*/  @!P0 NANOSLEEP.SYNCS 0x989680 ;  /* 0x009896800000895d */ /* 0x004fea0003900000 */
[----:B------:R-:W2:Y:S02]  /*29f0*/  @!P0 SYNCS.PHASECHK.TRANS64 P0, [R0+URZ+0x70], R3 ;  /* 0x00007003000085a7 */ /* 0x000ea400080010ff */
[----:B--2---:R-:W-:Y:S05]  /*2a00*/  @P0 EXIT ;  /* 0x000000000000094d */ /* 0x004fea0003800000 */
[----:B------:R-:W-:Y:S05]  /*2a10*/  BRA `(.L_x_47) ;  /* 0xfffffffc00ec7947 */ /* 0x000fea000383ffff */
.L_x_40:
[----:B------:R-:W-:-:S09]  /*2a20*/  UISETP.NE.AND UP1, UPT, UR8, URZ, UPT ;  /* 0x000000ff0800728c */ /* 0x000fd2000bf25270 */
[----:B------:R-:W-:Y:S05]  /*2a30*/  BRA.U UP1, `(.L_x_48) ;  /* 0x0000000d017c7547 */ /* 0x000fea000b800000 */
[----:B------:R-:W-:Y:S01]  /*2a40*/  UMOV UR4, 0x40 ;  /* 0x0000004000047882 */ /* 0x000fe20000000000 */
[----:B------:R-:W-:Y:S01]  /*2a50*/  NOP ;  /* 0x0000000000007918 */ /* 0x000fe20000000000 */
[----:B------:R-:W-:Y:S01]  /*2a60*/  ULEA UR4, UR37, UR4, 0x18 ;  /* 0x0000000425047291 */ /* 0x000fe2000f8ec0ff */
[----:B------:R-:W-:Y:S02]  /*2a70*/  UMOV UR5, 0x400 ;  /* 0x0000040000057882 */ /* 0x000fe40000000000 */
[----:B------:R-:W-:-:S06]  /*2a80*/  ULEA UR37, UR37, UR5, 0x18 ;  /* 0x0000000525257291 */ /* 0x000fcc000f8ec0ff */
[----:B------:R-:W1:Y:S02]  /*2a90*/  LDS.U8 R0, [UR4+0x1c] ;  /* 0x00001c04ff007984 */ /* 0x000e640008000000 */
[----:B-1----:R-:W-:-:S13]  /*2aa0*/  ISETP.NE.AND P0, PT, R0, RZ, PT ;  /* 0x000000ff0000720c */ /* 0x002fda0003f05270 */
[----:B------:R-:W-:Y:S05]  /*2ab0*/  @P0 BRA `(.L_x_49) ;  /* 0x0000000000580947 */ /* 0x000fea0003800000 */
[----:B------:R-:W-:-:S13]  /*2ac0*/  ELECT P0, URZ, PT ;  /* 0x0000000000ff782f */ /* 0x000fda0003800000 */
[----:B------:R-:W-:Y:S05]  /*2ad0*/  @!P0 BRA `(.L_x_50) ;  /* 0x0000000000608947 */ /* 0x000fea0003800000 */
[----:B------:R-:W-:Y:S01]  /*2ae0*/  UMOV UR5, 0x10 ;  /* 0x0000001000057882 */ /* 0x000fe20000000000 */
[----:B------:R-:W-:Y:S01]  /*2af0*/  HFMA2 R0, -RZ, RZ, 0, 5.9604644775390625e-08 ;  /* 0x00000001ff007431 */ /* 0x000fe200000001ff */
[----:B------:R-:W-:-:S03]  /*2b00*/  MOV R2, 0xffff ;  /* 0x0000ffff00027802 */ /* 0x000fc60000000f00 */
[----:B------:R-:W-:Y:S04]  /*2b10*/  DEPBAR.LE SB1, 0x36 ;  /* 0x00009d800000791a */ /* 0x000fe80000000000 */
[----:B------:R-:W1:Y:S02]  /*2b20*/  UTCATOMSWS.FIND_AND_SET.ALIGN UP0, UR5, UR5 ;  /* 0x00000005000575e3 */ /* 0x000e640008000800 */
[----:B-1----:R-:W-:Y:S01]  /*2b30*/  MOV R3, UR5 ;  /* 0x0000000500037c02 */ /* 0x002fe20008000f00 */
[----:B------:R-:W-:Y:S06]  /*2b40*/  BRA.U UP0, `(.L_x_51) ;  /* 0x0000000100187547 */ /* 0x000fec000b800000 */
.L_x_52:
[----:B------:R-:W-:Y:S05]  /*2b50*/  NANOSLEEP 0x64 ;  /* 0x000000640000795d */ /* 0x000fea0003800000 */
[----:B------:R-:W-:-:S05]  /*2b60*/  UMOV UR5, 0x10 ;  /* 0x0000001000057882 */ /* 0x000fca0000000000 */
[----:B------:R-:W-:Y:S04]  /*2b70*/  DEPBAR.LE SB1, 0x36 ;  /* 0x00009d800000791a */ /* 0x000fe80000000000 */
[----:B------:R-:W1:Y:S02]  /*2b80*/  UTCATOMSWS.FIND_AND_SET.ALIGN UP0, UR5, UR5 ;  /* 0x00000005000575e3 */ /* 0x000e640008000800 */
[----:B-1----:R-:W-:Y:S01]  /*2b90*/  MOV R3, UR5 ;  /* 0x0000000500037c02 */ /* 0x002fe20008000f00 */
[----:B------:R-:W-:Y:S05]  /*2ba0*/  BRA.U !UP0, `(.L_x_52) ;  /* 0xfffffffd08e87547 */ /* 0x000fea000b83ffff */
.L_x_51:
[-C--:B------:R-:W-:Y:S02]  /*2bb0*/  SHF.L.U32 R2, R2, R3.reuse, RZ ;  /* 0x0000000302027219 */ /* 0x080fe400000006ff */
[----:B------:R-:W-:Y:S01]  /*2bc0*/  SHF.L.U32 R0, R0, R3, RZ ;  /* 0x0000000300007219 */ /* 0x000fe200000006ff */
[----:B------:R-:W-:Y:S02]  /*2bd0*/  IMAD.SHL.U32 R3, R3, 0x20, RZ ;  /* 0x0000002003037824 */ /* 0x000fe400078e00ff */
[----:B------:R1:W-:Y:S04]  /*2be0*/  ATOMS.OR RZ, [UR4+0x14], R2 ;  /* 0x00001402ffff798c */ /* 0x0003e8000b000004 */
[----:B------:R1:W-:Y:S04]  /*2bf0*/  ATOMS.OR RZ, [UR4+0x18], R0 ;  /* 0x00001800ffff798c */ /* 0x0003e8000b000004 */
[----:B------:R1:W-:Y:S01]  /*2c00*/  STS [UR37+0x110], R3 ;  /* 0x00011003ff007988 */ /* 0x0003e20008000825 */
[----:B------:R-:W-:Y:S05]  /*2c10*/  BRA `(.L_x_50) ;  /* 0x0000000000107947 */ /* 0x000fea0003800000 */
.L_x_49:
[----:B------:R-:W-:Y:S02]  /*2c20*/  MOV R0, 0xffffffff ;  /* 0xffffffff00007802 */ /* 0x000fe40000000f00 */
[----:B------:R-:W-:-:S03]  /*2c30*/  MOV R2, 0x2c60 ;  /* 0x00002c6000027802 */ /* 0x000fc60000000f00 */
[----:B------:R1:W-:Y:S04]  /*2c40*/  STS [UR37+0x110], R0 ;  /* 0x00011000ff007988 */ /* 0x0003e80008000825 */
[----:B-1-3-5:R-:W-:Y:S05]  /*2c50*/  CALL.REL.NOINC `($__internal_1_$__cuda_sm10x_tcgen05_guardrail_trap_phase_invalid_during_alloc) ;  /* 0x00000044007c7944 */ /* 0x02afea0003c00000 */
.L_x_50:
[----:B------:R-:W-:Y:S05]  /*2c60*/  WARPSYNC.ALL ;  /* 0x0000000000007948 */ /* 0x000fea0003800000 */
[----:B------:R-:W2:Y:S01]  /*2c70*/  S2UR UR6, SR_CgaCtaId ;  /* 0x00000000000679c3 */ /* 0x000ea20000008800 */
[----:B------:R-:W-:Y:S01]  /*2c80*/  UMOV UR4, 0x400 ;  /* 0x0000040000047882 */ /* 0x000fe20000000000 */
[----:B------:R-:W-:-:S06]  /*2c90*/  NOP ;  /* 0x0000000000007918 */ /* 0x000fcc0000000000 */
[----:B------:R-:W-:Y:S06]  /*2ca0*/  BAR.ARV 0x6, 0xa0 ;  /* 0x0182800000007b1d */ /* 0x000fec0000002000 */
[----:B------:R-:W4:Y:S01]  /*2cb0*/  LDCU UR7, c[0x0][0x38c] ;  /* 0x00007180ff0777ac */ /* 0x000f220008000800 */
[----:B------:R-:W-:Y:S01]  /*2cc0*/  IMAD.MOV.U32 R11, RZ, RZ, 0x1 ;  /* 0x00000001ff0b7424 */ /* 0x000fe200078e00ff */
[----:B------:R-:W-:Y:S01]  /*2cd0*/  CS2R R8, SRZ ;  /* 0x0000000000087805 */ /* 0x000fe2000001ff00 */
[----:B------:R-:W-:Y:S01]  /*2ce0*/  IMAD.MOV.U32 R10, RZ, RZ, RZ ;  /* 0x000000ffff0a7224 */ /* 0x000fe200078e00ff */
[----:B------:R-:W-:Y:S01]  /*2cf0*/  UMOV UR18, URZ ;  /* 0x000000ff00127c82 */ /* 0x000fe20008000000 */
[----:B------:R-:W-:Y:S01]  /*2d00*/  UMOV UR17, URZ ;  /* 0x000000ff00117c82 */ /* 0x000fe20008000000 */
[----:B------:R-:W-:Y:S01]  /*2d10*/  UMOV UR22, 0x0 ;  /* 0x0000000000167882 */ /* 0x000fe20000000000 */
[----:B------:R-:W-:Y:S01]  /*2d20*/  UMOV UR23, 0x81004a0 ;  /* 0x081004a000177882 */ /* 0x000fe20000000000 */
[----:B------:R-:W-:Y:S01]  /*2d30*/  UMOV UR20, 0x0 ;  /* 0x0000000000147882 */ /* 0x000fe20000000000 */
[----:B------:R-:W-:Y:S01]  /*2d40*/  UMOV UR21, 0x81004a0 ;  /* 0x081004a000157882 */ /* 0x000fe20000000000 */
[----:B--2---:R-:W-:Y:S01]  /*2d50*/  ULEA UR6, UR6, UR4, 0x18 ;  /* 0x0000000406067291 */ /* 0x004fe2000f8ec0ff */
[----:B------:R-:W2:Y:S03]  /*2d60*/  LDCU UR4, c[0x0][0x38c] ;  /* 0x00007180ff0477ac */ /* 0x000ea60008000800 */
[----:B------:R-:W-:-:S02]  /*2d70*/  UIADD3 UR11, UPT, UPT, UR6, 0x4400, URZ ;  /* 0x00004400060b7890 */ /* 0x000fc4000fffe0ff */
[----:B----4-:R-:W-:-:S03]  /*2d80*/  UIADD3 UR7, UPT, UPT, UR7, 0x3f, URZ ;  /* 0x0000003f07077890 */ /* 0x010fc6000fffe0ff */
[----:B-1----:R-:W1:Y:S01]  /*2d90*/  LDS R0, [UR6+0x110] ;  /* 0x00011006ff007984 */ /* 0x002e620008000800 */
[----:B------:R-:W-:Y:S02]  /*2da0*/  UIADD3 UR12, UPT, UPT, UR6, 0xc400, URZ ;  /* 0x0000c400060c7890 */ /* 0x000fe4000fffe0ff */
[----:B------:R-:W-:Y:S02]  /*2db0*/  USHF.R.S32.HI UR5, URZ, 0x1f, UR7 ;  /* 0x0000001fff057899 */ /* 0x000fe40008011407 */
[----:B------:R-:W-:Y:S02]  /*2dc0*/  USHF.R.U32.HI UR11, URZ, 0x4, UR11 ;  /* 0x00000004ff0b7899 */ /* 0x000fe4000801160b */
[----:B------:R-:W-:Y:S02]  /*2dd0*/  ULEA.HI UR5, UR5, UR7, URZ, 0x6 ;  /* 0x0000000705057291 */ /* 0x000fe4000f8f30ff */
[----:B------:R-:W-:Y:S02]  /*2de0*/  USHF.R.U32.HI UR12, URZ, 0x4, UR12 ;  /* 0x00000004ff0c7899 */ /* 0x000fe4000801160c */
[----:B------:R-:W-:-:S02]  /*2df0*/  USHF.R.S32.HI UR5, URZ, 0x6, UR5 ;  /* 0x00000006ff057899 */ /* 0x000fc40008011405 */
[----:B------:R-:W-:Y:S02]  /*2e00*/  ULOP3.LUT UR11, UR11, 0x3fff, URZ, 0xc0, !UPT ;  /* 0x00003fff0b0b7892 */ /* 0x000fe4000f8ec0ff */
[----:B------:R-:W-:Y:S02]  /*2e10*/  UISETP.LT.AND UP0, UPT, UR5, 0x1, UPT ;  /* 0x000000010500788c */ /* 0x000fe4000bf01270 */
[----:B------:R-:W-:Y:S02]  /*2e20*/  ULOP3.LUT UR12, UR12, 0x3fff, URZ, 0xc0, !UPT ;  /* 0x00003fff0c0c7892 */ /* 0x000fe4000f8ec0ff */
[----:B------:R-:W-:Y:S02]  /*2e30*/  USEL UR10, UR5, 0x1, !UP0 ;  /* 0x00000001050a7887 */ /* 0x000fe4000c000000 */
[----:B------:R-:W-:Y:S02]  /*2e40*/  ULOP3.LUT UR11, UR11, 0x10000, URZ, 0xfc, !UPT ;  /* 0x000100000b0b7892 */ /* 0x000fe4000f8efcff */
[----:B------:R-:W-:-:S02]  /*2e50*/  ULOP3.LUT UR12, UR12, 0x10000, URZ, 0xfc, !UPT ;  /* 0x000100000c0c7892 */ /* 0x000fc4000f8efcff */
[----:B------:R-:W-:Y:S02]  /*2e60*/  UIADD3 UR10, UPT, UPT, -UR10, URZ, URZ ;  /* 0x000000ff0a0a7290 */ /* 0x000fe4000fffe1ff */
[----:B--2---:R-:W-:Y:S01]  /*2e70*/  UISETP.GE.AND UP3, UPT, UR4, 0x1, UPT ;  /* 0x000000010400788c */ /* 0x004fe2000bf66270 */
[----:B-1----:R-:W-:-:S15]  /*2e80*/  R2UR UR19, R0 ;  /* 0x00000000001372ca */ /* 0x002fde00000e0000 */
.L_x_59:
[----:B------:R-:W-:Y:S02]  /*2e90*/  LEA R0, R10, UR6, 0x3 ;  /* 0x000000060a007c11 */ /* 0x000fe4000f8e18ff */
[----:B------:R-:W-:Y:S02]  /*2ea0*/  SHF.L.U32 R5, R9, 0x1f, RZ ;  /* 0x0000001f09057819 */ /* 0x000fe400000006ff */
[----:B------:R-:W-:Y:S01]  /*2eb0*/  PLOP3.LUT P0, PT, PT, PT, UP3, 0x80, 0x8 ;  /* 0x000000000008781c */ /* 0x000fe20003f0f038 */
[----:B------:R-:W-:Y:S01]  /*2ec0*/  VIADD R3, R0, 0x70 ;  /* 0x0000007000037836 */ /* 0x000fe20000000000 */
[----:B-1----:R-:W1:Y:S02]  /*2ed0*/  SYNCS.PHASECHK.TRANS64.TRYWAIT P1, [R0+URZ+0x60], R5 ;  /* 0x00006005000075a7 */ /* 0x002e6400080211ff */
[----:B-1--4-:R-:W-:Y:S09]  /*2ee0*/  @!P1 BRA `(.L_x_53) ;  /* 0x0000003c00a49947 */ /* 0x012ff20003800000 */
.L_x_110:
[----:B------:R-:W-:Y:S01]  /*2ef0*/  LEA R4, R10, UR6, 0x4 ;  /* 0x000000060a047c11 */ /* 0x000fe2000f8e20ff */
[----:B------:R-:W-:Y:S01]  /*2f00*/  @UP3 ULEA UR4, UR17, UR6, 0x3 ;  /* 0x0000000611043291 */ /* 0x000fe2000f8e18ff */
[----:B------:R-:W-:Y:S01]  /*2f10*/  PLOP3.LUT P2, PT, PT, PT, PT, 0x80, 0x8 ;  /* 0x000000000008781c */ /* 0x000fe20003f4f070 */
[----:B------:R-:W-:Y:S01]  /*2f20*/  ULEA UR8, UR18, UR6, 0x3 ;  /* 0x0000000612087291 */ /* 0x000fe2000f8e18ff */
[----:B------:R-:W-:Y:S01]  /*2f30*/  PRMT R3, RZ, 0x654, R3 ;  /* 0x00000654ff037816 */ /* 0x000fe20000000003 */
[----:B------:R-:W-:Y:S01]  /*2f40*/  ULEA UR9, UR18, UR19, 0x6 ;  /* 0x0000001312097291 */ /* 0x000fe2000f8e30ff */
[----:B-1----:R-:W1:Y:S01]  /*2f50*/  LDS.128 R4, [R4+0xf0] ;  /* 0x0000f00004047984 */ /* 0x002e620000000c00 */
[----:B------:R-:W-:Y:S02]  /*2f60*/  @P0 SHF.L.U32 R2, R8, 0x1f, RZ ;  /* 0x0000001f08020819 */ /* 0x000fe400000006ff */
[----:B------:R-:W-:Y:S01]  /*2f70*/  SHF.L.U32 R0, R11, 0x1f, RZ ;  /* 0x0000001f0b007819 */ /* 0x000fe200000006ff */
[----:B------:R-:W-:Y:S01]  /*2f80*/  @!PT LDS RZ, [RZ] ;  /* 0x00000000fffff984 */ /* 0x000fe20000000800 */
[----:B------:R-:W-:Y:S01]  /*2f90*/  @!PT LDS RZ, [RZ] ;  /* 0x00000000fffff984 */ /* 0x000fe20000000800 */
[----:B------:R-:W-:Y:S01]  /*2fa0*/  @!PT LDS RZ, [RZ] ;  /* 0x00000000fffff984 */ /* 0x000fe20000000800 */
[----:B------:R-:W-:Y:S01]  /*2fb0*/  @!PT LDS RZ, [RZ] ;  /* 0x00000000fffff984 */ /* 0x000fe20000000800 */
[----:B------:R2:W-:Y:S06]  /*2fc0*/  MEMBAR.ALL.CTA ;  /* 0x0000000000007992 */ /* 0x0005ec0000008000 */
[----:B--2---:R-:W2:Y:S02]  /*2fd0*/  FENCE.VIEW.ASYNC.S ;  /* 0x00000000000073c6 */ /* 0x004ea40000000000 */
[----:B--2---:R2:W-:Y:S01]  /*2fe0*/  SYNCS.ARRIVE.TRANS64.RED.A1T0 RZ, [R3+URZ], RZ ;  /* 0x000000ff03ff79a7 */ /* 0x0045e200081004ff */
[----:B------:R2:W4:Y:S01]  /*2ff0*/  @P0 SYNCS.PHASECHK.TRANS64.TRYWAIT P2, [UR4], R2 ;  /* 0x00000002ff0005a7 */ /* 0x0005220008041104 */
[----:B-1----:R-:W-:Y:S01]  /*3000*/  LOP3.LUT P1, RZ, R6, 0x1, RZ, 0xc0, !PT ;  /* 0x0000000106ff7812 */ /* 0x002fe2000782c0ff */
[----:B------:R-:W1:Y:S02]  /*3010*/  SYNCS.PHASECHK.TRANS64.TRYWAIT P0, [UR8+0xa0], R0 ;  /* 0x0000a000ff0075a7 */ /* 0x000e640008001108 */
[----:B-12-4-:R-:W-:Y:S10]  /*3020*/  @!P0 BRA `(.L_x_54) ;  /* 0x0000003c00688947 */ /* 0x016ff40003800000 */
.L_x_112:
[----:B------:R-:W-:Y:S01]  /*3030*/  IADD3 R10, PT, PT, R10, 0x1, RZ ;  /* 0x000000010a0a7810 */ /* 0x000fe20007ffe0ff */
[----:B------:R-:W-:Y:S06]  /*3040*/  BRA.U !UP3, `(.L_x_55) ;  /* 0x000000010b987547 */ /* 0x000fec000b800000 */
[----:B------:R-:W-:Y:S01]  /*3050*/  UPLOP3.LUT UP4, UPT, UPT, UPT, UPT, 0x40, 0x4 ;  /* 0x000000000004789c */ /* 0x000fe20003f8e870 */
[----:B------:R-:W-:Y:S01]  /*3060*/  UMOV UR16, UR10 ;  /* 0x0000000a00107c82 */ /* 0x000fe20008000000 */
[----:B------:R-:W-:Y:S01]  /*3070*/  UMOV UR15, UR5 ;  /* 0x00000005000f7c82 */ /* 0x000fe20008000000 */
[----:B------:R-:W-:-:S08]  /*3080*/  UMOV UR14, UR17 ;  /* 0x00000011000e7c82 */ /* 0x000fd00008000000 */
.L_x_58:
[----:B------:R-:W-:Y:S02]  /*3090*/  UIADD3 UR16, UPT, UPT, UR16, 0x1, URZ ;  /* 0x0000000110107890 */ /* 0x000fe4000fffe0ff */
[----:B--2---:R-:W-:Y:S02]  /*30a0*/  ULEA UR7, UR14, UR6, 0x3 ;  /* 0x000000060e077291 */ /* 0x004fe4000f8e18ff */
[----:B------:R-:W-:Y:S01]  /*30b0*/  UISETP.NE.AND UP0, UPT, UR16, URZ, UPT ;  /* 0x000000ff1000728c */ /* 0x000fe2000bf05270 */
[----:B----4-:R-:W-:Y:S10]  /*30c0*/  @P2 BRA `(.L_x_56) ;  /* 0x00000000000c2947 */ /* 0x010ff40003800000 */
[----:B-1----:R-:W-:Y:S04]  /*30d0*/  SHF.L.U32 R3, R8, 0x1f, RZ ;  /* 0x0000001f08037819 */ /* 0x002fe800000006ff */
[----:B------:R-:W1:Y:S02]  /*30e0*/  SYNCS.PHASECHK.TRANS64.TRYWAIT P0, [UR7], R3 ;  /* 0x00000003ff0075a7 */ /* 0x000e640008001107 */
[----:B-1----:R-:W-:Y:S05]  /*30f0*/  @!P0 BRA `(.L_x_57) ;  /* 0x0000003c004c8947 */ /* 0x002fea0003800000 */
.L_x_56:
[----:B------:R-:W-:Y:S01]  /*3100*/  UISETP.NE.AND UP1, UPT, UR15, 0x1, UPT ;  /* 0x000000010f00788c */ /* 0x000fe2000bf25270 */
[----:B------:R-:W-:Y:S01]  /*3110*/  PLOP3.LUT P2, PT, PT, PT, PT, 0x80, 0x8 ;  /* 0x000000000008781c */ /* 0x000fe20003f4f070 */
[----:B------:R-:W-:Y:S02]  /*3120*/  UIADD3 UR17, UPT, UPT, UR14, 0x1, URZ ;  /* 0x000000010e117890 */ /* 0x000fe4000fffe0ff */
[----:B------:R-:W-:Y:S02]  /*3130*/  ULEA UR24, UR14, UR12, 0x8 ;  /* 0x0000000c0e187291 */ /* 0x000fe4000f8e40ff */
[----:B------:R-:W-:Y:S01]  /*3140*/  UISETP.NE.AND UP2, UPT, UR17, 0x4, UPT ;  /* 0x000000041100788c */ /* 0x000fe2000bf45270 */
[----:B------:R-:W-:Y:S01]  /*3150*/  PLOP3.LUT P0, PT, PT, PT, UP1, 0x80, 0x8 ;  /* 0x000000000008781c */ /* 0x000fe20003f0f018 */
[----:B------:R-:W-:Y:S02]  /*3160*/  ULEA UR26, UR14, UR11, 0x9 ;  /* 0x0000000b0e1a7291 */ /* 0x000fe4000f8e48ff */
[----:B------:R-:W-:Y:S02]  /*3170*/  USEL UR13, URZ, 0x1, UP2 ;  /* 0x00000001ff0d7887 */ /* 0x000fe40009000000 */
[----:B------:R-:W-:Y:S02]  /*3180*/  USEL UR17, UR17, URZ, UP2 ;  /* 0x000000ff11117287 */ /* 0x000fe40009000000 */
[----:B------:R-:W-:Y:S02]  /*3190*/  UIADD3 UR30, UPT, UPT, UR24, 0x2, URZ ;  /* 0x00000002181e7890 */ /* 0x000fe4000fffe0ff */
[----:B------:R-:W-:Y:S01]  /*31a0*/  @UP1 ULEA UR4, UR17, UR6, 0x3 ;  /* 0x0000000611041291 */ /* 0x000fe2000f8e18ff */
[----:B------:R-:W-:Y:S01]  /*31b0*/  LOP3.LUT R8, R8, UR13, RZ, 0x3c, !PT ;  /* 0x0000000d08087c12 */ /* 0x000fe2000f8e3cff */
[----:B------:R-:W-:Y:S02]  /*31c0*/  UIADD3 UR28, UPT, UPT, UR26, 0x2, URZ ;  /* 0x000000021a1c7890 */ /* 0x000fe4000fffe0ff */
[----:B------:R-:W-:Y:S01]  /*31d0*/  UIADD3 UR7, UPT, UPT, UR7, 0x20, URZ ;  /* 0x0000002007077890 */ /* 0x000fe2000fffe0ff */
[----:B-1----:R-:W-:Y:S01]  /*31e0*/  @P0 SHF.L.U32 R0, R8, 0x1f, RZ ;  /* 0x0000001f08000819 */ /* 0x002fe200000006ff */
[----:B------:R-:W-:Y:S01]  /*31f0*/  UMOV UR25, 0x80004020 ;  /* 0x8000402000197882 */ /* 0x000fe20000000000 */
[----:B------:R-:W-:Y:S01]  /*3200*/  UMOV UR27, 0x80004020 ;  /* 0x80004020001b7882 */ /* 0x000fe20000000000 */
[----:B------:R-:W-:Y:S01]  /*3210*/  UMOV UR31, 0x80004020 ;  /* 0x80004020001f7882 */ /* 0x000fe20000000000 */
[----:B------:R2:W4:Y:S01]  /*3220*/  @P0 SYNCS.PHASECHK.TRANS64.TRYWAIT P2, [UR4], R0 ;  /* 0x00000000ff0005a7 */ /* 0x0005220008041104 */
[----:B------:R-:W-:Y:S01]  /*3230*/  UIADD3 UR15, UPT, UPT, UR15, -0x1, URZ ;  /* 0xffffffff0f0f7890 */ /* 0x000fe2000fffe0ff */
[----:B------:R2:W-:Y:S01]  /*3240*/  UTCIMMA gdesc[UR26], gdesc[UR24], tmem[UR9], tmem[UR22], idesc[UR23], UP4 ;  /* 0x00ff16181a0075ea */ /* 0x0005e2000a000109 */
[----:B------:R-:W-:Y:S01]  /*3250*/  UPLOP3.LUT UP4, UPT, UPT, UPT, UPT, 0x80, 0x8 ;  /* 0x000000000008789c */ /* 0x000fe20003f8f070 */
[----:B------:R-:W-:Y:S01]  /*3260*/  UMOV UR29, 0x80004020 ;  /* 0x80004020001d7882 */ /* 0x000fe20000000000 */
[----:B------:R-:W-:Y:S01]  /*3270*/  UMOV UR14, UR17 ;  /* 0x00000011000e7c82 */ /* 0x000fe20008000000 */
[----:B------:R2:W-:Y:S01]  /*3280*/  UTCIMMA gdesc[UR28], gdesc[UR30], tmem[UR9], tmem[UR20], idesc[UR21], UPT ;  /* 0x00ff141e1c0075ea */ /* 0x0005e2000b800109 */
[----:B------:R2:W-:Y:S01]  /*3290*/  UTCBAR [UR7], URZ ;  /* 0x000000ff070073e9 */ /* 0x0005e200080000ff */
[----:B------:R-:W-:Y:S06]  /*32a0*/  BRA.U UP0, `(.L_x_58) ;  /* 0xfffffffd00787547 */ /* 0x000fec000b83ffff */
.L_x_55:
[----:B------:R-:W-:Y:S01]  /*32b0*/  UIADD3 UR18, UPT, UPT, UR18, 0x1, URZ ;  /* 0x0000000112127890 */ /* 0x000fe2000fffe0ff */
[C---:B------:R-:W-:Y:S01]  /*32c0*/  ISETP.NE.AND P0, PT, R10.reuse, 0x2, PT ;  /* 0x000000020a00780c */ /* 0x040fe20003f05270 */
[----:B------:R-:W-:Y:S02]  /*32d0*/  UIADD3 UR8, UPT, UPT, UR8, 0x80, URZ ;  /* 0x0000008008087890 */ /* 0x000fe4000fffe0ff */
[----:B------:R-:W-:Y:S01]  /*32e0*/  UISETP.NE.AND UP0, UPT, UR18, 0x4, UPT ;  /* 0x000000041200788c */ /* 0x000fe2000bf05270 */
[----:B-12---:R-:W-:Y:S02]  /*32f0*/  SEL R0, RZ, 0x1, P0 ;  /* 0x00000001ff007807 */ /* 0x006fe40000000000 */
[----:B------:R-:W-:Y:S01]  /*3300*/  SEL R10, R10, RZ, P0 ;  /* 0x000000ff0a0a7207 */ /* 0x000fe20000000000 */
[----:B------:R-:W-:Y:S01]  /*3310*/  USEL UR4, URZ, 0x1, UP0 ;  /* 0x00000001ff047887 */ /* 0x000fe20008000000 */
[----:B------:R-:W-:Y:S01]  /*3320*/  LOP3.LUT R9, R9, R0, RZ, 0x3c, !PT ;  /* 0x0000000009097212 */ /* 0x000fe200078e3cff */
[----:B------:R-:W-:Y:S01]  /*3330*/  USEL UR18, UR18, URZ, UP0 ;  /* 0x000000ff12127287 */ /* 0x000fe20008000000 */
[----:B------:R1:W-:Y:S03]  /*3340*/  UTCBAR [UR8], URZ ;  /* 0x000000ff080073e9 */ /* 0x0003e600080000ff */
[----:B------:R-:W-:Y:S01]  /*3350*/  LOP3.LUT R11, R11, UR4, RZ, 0x3c, !PT ;  /* 0x000000040b0b7c12 */ /* 0x000fe2000f8e3cff */
[----:B------:R-:W-:Y:S07]  /*3360*/  @P1 BRA `(.L_x_59) ;  /* 0xfffffff800c81947 */ /* 0x000fee000383ffff */
[----:B------:R-:W2:Y:S01]  /*3370*/  S2UR UR4, SR_CgaCtaId ;  /* 0x00000000000479c3 */ /* 0x000ea20000008800 */
[----:B------:R-:W-:Y:S01]  /*3380*/  ELECT P0, URZ, PT ;  /* 0x0000000000ff782f */ /* 0x000fe20003800000 */
[----:B------:R-:W-:Y:S01]  /*3390*/  IMAD.MOV.U32 R0, RZ, RZ, 0x1 ;  /* 0x00000001ff007424 */ /* 0x000fe200078e00ff */
[----:B------:R-:W-:Y:S01]  /*33a0*/  UIADD3 UR6, UPT, UPT, UR6, 0xa0, URZ ;  /* 0x000000a006067890 */ /* 0x000fe2000fffe0ff */
[----:B------:R-:W-:Y:S01]  /*33b0*/  SHF.L.U32 R3, R11, 0x1f, RZ ;  /* 0x0000001f0b037819 */ /* 0x000fe200000006ff */
[----:B------:R-:W-:-:S03]  /*33c0*/  UMOV UR5, 0x40 ;  /* 0x0000004000057882 */ /* 0x000fc60000000000 */
[----:B------:R-:W-:Y:S01]  /*33d0*/  UVIRTCOUNT.DEALLOC.SMPOOL 0x80 ;  /* 0x000000800000784c */ /* 0x000fe20000000000 */
[----:B--2---:R-:W-:Y:S02]  /*33e0*/  ULEA UR4, UR4, UR5, 0x18 ;  /* 0x0000000504047291 */ /* 0x004fe4000f8ec0ff */
[----:B------:R-:W-:-:S07]  /*33f0*/  ULEA UR5, UR18, UR6, 0x3 ;  /* 0x0000000612057291 */ /* 0x000fce000f8e18ff */
[----:B------:R2:W-:Y:S02]  /*3400*/  @P0 STS.U8 [UR4+0x1c], R0 ;  /* 0x00001c00ff000988 */ /* 0x0005e40008000004 */
[----:B------:R-:W3:Y:S02]  /*3410*/  SYNCS.PHASECHK.TRANS64.TRYWAIT P0, [UR5], R3 ;  /* 0x00000003ff0075a7 */ /* 0x000ee40008001105 */
[----:B--23--:R-:W-:Y:S05]  /*3420*/  @!P0 BRA `(.L_x_60) ;  /* 0x0000003800988947 */ /* 0x00cfea0003800000 */
.L_x_115:
[----:B------:R-:W-:-:S04]  /*3430*/  UIADD3 UR7, UPT, UPT, UR18, 0x1, URZ ;  /* 0x0000000112077890 */ /* 0x000fc8000fffe0ff */
[----:B------:R-:W-:-:S04]  /*3440*/  UISETP.NE.AND UP0, UPT, UR7, 0x4, UPT ;  /* 0x000000040700788c */ /* 0x000fc8000bf05270 */
[----:B-1----:R-:W-:Y:S02]  /*3450*/  USEL UR8, URZ, 0x1, UP0 ;  /* 0x00000001ff087887 */ /* 0x002fe40008000000 */
[----:B------:R-:W-:-:S04]  /*3460*/  USEL UR7, UR7, URZ, UP0 ;  /* 0x000000ff07077287 */ /* 0x000fc80008000000 */
[----:B------:R-:W-:Y:S01]  /*3470*/  ULEA UR5, UR7, UR6, 0x3 ;  /* 0x0000000607057291 */ /* 0x000fe2000f8e18ff */
[----:B------:R-:W-:-:S04]  /*3480*/  LOP3.LUT R2, R11, UR8, RZ, 0x3c, !PT ;  /* 0x000000080b027c12 */ /* 0x000fc8000f8e3cff */
[----:B--2---:R-:W-:-:S04]  /*3490*/  SHF.L.U32 R3, R2, 0x1f, RZ ;  /* 0x0000001f02037819 */ /* 0x004fc800000006ff */
[----:B------:R-:W1:Y:S02]  /*34a0*/  SYNCS.PHASECHK.TRANS64.TRYWAIT P0, [UR5], R3 ;  /* 0x00000003ff0075a7 */ /* 0x000e640008001105 */
[----:B-1----:R-:W-:Y:S05]  /*34b0*/  @!P0 BRA `(.L_x_61) ;  /* 0x00000038008c8947 */ /* 0x002fea0003800000 */
.L_x_117:
        /* <DEDUP_REMOVED lines=9> */
.L_x_119:
[----:B------:R-:W-:-:S04]  /*3550*/  UIADD3 UR7, UPT, UPT, UR7, 0x1, URZ ;  /* 0x0000000107077890 */ /* 0x000fc8000fffe0ff */
[----:B------:R-:W-:-:S04]  /*3560*/  UISETP.NE.AND UP0, UPT, UR7, 0x4, UPT ;  /* 0x000000040700788c */ /* 0x000fc8000bf05270 */
[----:B------:R-:W-:Y:S02]  /*3570*/  USEL UR5, URZ, 0x1, UP0 ;  /* 0x00000001ff057887 */ /* 0x000fe40008000000 */
[----:B------:R-:W-:-:S04]  /*3580*/  USEL UR7, UR7, URZ, UP0 ;  /* 0x000000ff07077287 */ /* 0x000fc80008000000 */
[----:B------:R-:W-:Y:S01]  /*3590*/  ULEA UR7, UR7, UR6, 0x3 ;  /* 0x0000000607077291 */ /* 0x000fe2000f8e18ff */
[----:B-1----:R-:W-:-:S04]  /*35a0*/  LOP3.LUT R3, R2, UR5, RZ, 0x3c, !PT ;  /* 0x0000000502037c12 */ /* 0x002fc8000f8e3cff */
[----:B------:R-:W-:-:S04]  /*35b0*/  SHF.L.U32 R3, R3, 0x1f, RZ ;  /* 0x0000001f03037819 */ /* 0x000fc800000006ff */
[----:B------:R-:W1:Y:S02]  /*35c0*/  SYNCS.PHASECHK.TRANS64.TRYWAIT P0, [UR7], R3 ;  /* 0x00000003ff0075a7 */ /* 0x000e640008001107 */
[----:B-1----:R-:W-:Y:S05]  /*35d0*/  @!P0 BRA `(.L_x_63) ;  /* 0x0000003800748947 */ /* 0x002fea0003800000 */
.L_x_121:
[----:B------:R-:W-:Y:S01]  /*35e0*/  NOP ;  /* 0x0000000000007918 */ /* 0x000fe20000000000 */
[----:B-1----:R-:W1:Y:S01]  /*35f0*/  LDS R0, [UR4+0x14] ;  /* 0x00001404ff007984 */ /* 0x002e620008000800 */
[----:B------:R-:W-:Y:S01]  /*3600*/  ULOP3.LUT UR6, UR19, 0xffff, URZ, 0xc0, !UPT ;  /* 0x0000ffff13067892 */ /* 0x000fe2000f8ec0ff */
[----:B------:R-:W-:Y:S01]  /*3610*/  UMOV UR8, 0xffff ;  /* 0x0000ffff00087882 */ /* 0x000fe20000000000 */
[----:B------:R-:W-:Y:S02]  /*3620*/  UMOV UR5, 0x1 ;  /* 0x0000000100057882 */ /* 0x000fe40000000000 */
[----:B------:R-:W-:-:S04]  /*3630*/  USHF.R.U32.HI UR6, URZ, 0x5, UR6 ;  /* 0x00000005ff067899 */ /* 0x000fc80008011606 */
[----:B------:R-:W-:Y:S02]  /*3640*/  USHF.L.U32 UR8, UR8, UR6, URZ ;  /* 0x0000000608087299 */ /* 0x000fe400080006ff */
[----:B------:R-:W-:-:S04]  /*3650*/  USHF.L.U32 UR5, UR5, UR6, URZ ;  /* 0x0000000605057299 */ /* 0x000fc800080006ff */
[----:B-1----:R-:W-:-:S04]  /*3660*/  LOP3.LUT R0, R0, UR8, RZ, 0xc0, !PT ;  /* 0x0000000800007c12 */ /* 0x002fc8000f8ec0ff */
[----:B------:R-:W-:-:S13]  /*3670*/  ISETP.NE.AND P0, PT, R0, UR8, PT ;  /* 0x0000000800007c0c */ /* 0x000fda000bf05270 */
[----:B------:R-:W-:Y:S05]  /*3680*/  @P0 BRA `(.L_x_64) ;  /* 0x0000000000580947 */ /* 0x000fea0003800000 */
[----:B------:R-:W1:Y:S02]  /*3690*/  LDS R0, [UR4+0x18] ;  /* 0x00001804ff007984 */ /* 0x000e640008000800 */
[----:B-1----:R-:W-:-:S04]  /*36a0*/  LOP3.LUT R0, R0, UR5, RZ, 0xc0, !PT ;  /* 0x0000000500007c12 */ /* 0x002fc8000f8ec0ff */
[----:B------:R-:W-:-:S13]  /*36b0*/  ISETP.NE.AND P0, PT, R0, UR5, PT ;  /* 0x0000000500007c0c */ /* 0x000fda000bf05270 */
[----:B------:R-:W-:Y:S05]  /*36c0*/  @P0 BRA `(.L_x_65) ;  /* 0x00000000003c0947 */ /* 0x000fea0003800000 */
[----:B------:R-:W1:Y:S01]  /*36d0*/  S2R R2, SR_LANEID ;  /* 0x0000000000027919 */ /* 0x000e620000000000 */
[----:B------:R-:W-:Y:S01]  /*36e0*/  ULOP3.LUT UR8, URZ, UR8, URZ, 0x33, !UPT ;  /* 0x00000008ff087292 */ /* 0x000fe2000f8e33ff */
[----:B------:R-:W-:Y:S01]  /*36f0*/  LOP3.LUT R4, RZ, UR5, RZ, 0x33, !PT ;  /* 0x00000005ff047c12 */ /* 0x000fe2000f8e33ff */
[----:B------:R-:W-:Y:S02]  /*3700*/  VOTEU.ANY UR7, UPT, PT ;  /* 0x0000000000077886 */ /* 0x000fe400038e0100 */
[----:B------:R-:W-:Y:S01]  /*3710*/  UFLO.U32 UR7, UR7 ;  /* 0x00000007000772bd */ /* 0x000fe200080e0000 */
[----:B------:R-:W2:Y:S01]  /*3720*/  REDUX UR5, R4 ;  /* 0x00000000040573c4 */ /* 0x000ea20000000000 */
[----:B------:R-:W-:-:S06]  /*3730*/  IMAD.U32 R0, RZ, RZ, UR8 ;  /* 0x00000008ff007e24 */ /* 0x000fcc000f8e00ff */
[----:B------:R3:W-:Y:S01]  /*3740*/  UTCATOMSWS.AND URZ, UR8 ;  /* 0x0000000800ff79e3 */ /* 0x0007e20008000000 */
[----:B------:R-:W4:Y:S01]  /*3750*/  REDUX UR6, R0 ;  /* 0x00000000000673c4 */ /* 0x000f220000000000 */
[----:B-1----:R-:W-:Y:S01]  /*3760*/  ISETP.EQ.U32.AND P0, PT, R2, UR7, PT ;  /* 0x0000000702007c0c */ /* 0x002fe2000bf02070 */
[----:B--2---:R-:W-:Y:S01]  /*3770*/  IMAD.U32 R2, RZ, RZ, UR5 ;  /* 0x00000005ff027e24 */ /* 0x004fe2000f8e00ff */
[----:B----4-:R-:W-:-:S11]  /*3780*/  MOV R3, UR6 ;  /* 0x0000000600037c02 */ /* 0x010fd60008000f00 */
[----:B------:R3:W-:Y:S04]  /*3790*/  @P0 ATOMS.AND RZ, [UR4+0x14], R3 ;  /* 0x00001403ffff098c */ /* 0x0007e8000a800004 */
[----:B------:R3:W-:Y:S01]  /*37a0*/  @P0 ATOMS.AND RZ, [UR4+0x18], R2 ;  /* 0x00001802ffff098c */ /* 0x0007e2000a800004 */
[----:B------:R-:W-:Y:S05]  /*37b0*/  BRA `(.L_x_66) ;  /* 0x0000000000147947 */ /* 0x000fea0003800000 */
.L_x_65:
[----:B------:R-:W-:Y:S02]  /*37c0*/  MOV R2, 0x37e0 ;  /* 0x000037e000027802 */ /* 0x000fe40000000f00 */
[----:B----45:R-:W-:Y:S05]  /*37d0*/  CALL.REL.NOINC `($__internal_0_$__cuda_sm10x_tcgen05_guardrail_trap_col_being_dealloced_not_returned_by_alloc) ;  /* 0x0000003800907944 */ /* 0x030fea0003c00000 */
[----:B------:R-:W-:Y:S05]  /*37e0*/  BRA `(.L_x_66) ;  /* 0x0000000000087947 */ /* 0x000fea0003800000 */
.L_x_64:
[----:B------:R-:W-:Y:S02]  /*37f0*/  MOV R2, 0x3810 ;  /* 0x0000381000027802 */ /* 0x000fe40000000f00 */
[----:B----45:R-:W-:Y:S05]  /*3800*/  CALL.REL.NOINC `($__internal_2_$__cuda_sm10x_tcgen05_guardrail_trap_unallocated_columns_being_dealloced) ;  /* 0x00000038009c7944 */ /* 0x030fea0003c00000 */
.L_x_66:
[----:B------:R-:W-:Y:S01]  /*3810*/  NOP ;  /* 0x0000000000007918 */ /* 0x000fe20000000000 */
[----:B---3--:R-:W-:Y:S05]  /*3820*/  EXIT ;  /* 0x000000000000794d */ /* 0x008fea0003800000 */
.L_x_48:
[----:B------:R-:W-:-:S09]  /*3830*/  UISETP.NE.OR UP2, UPT, UR8, 0x3, !UP2 ;  /* 0x000000030800788c */ /* 0x000fd2000d745670 */
[----:B------:R-:W-:Y:S05]  /*3840*/  BRA.U UP2, `(.L_x_67) ;  /* 0x0000000902c87547 */ /* 0x000fea000b800000 */
[----:B------:R-:W1:Y:S01]  /*3850*/  LDCU.64 UR6, c[0x0][0x888] ;  /* 0x00011100ff0677ac */ /* 0x000e620008000a00 */
[----:B------:R-:W2:Y:S01]  /*3860*/  LDC R0, c[0x0][0xb30] ;  /* 0x0002cc00ff007b82 */ /* 0x000ea20000000800 */
[----:B------:R-:W-:Y:S01]  /*3870*/  IMAD.MOV.U32 R30, RZ, RZ, 0x1 ;  /* 0x00000001ff1e7424 */ /* 0x000fe200078e00ff */
[----:B------:R-:W-:Y:S01]  /*3880*/  CS2R R28, SRZ ;  /* 0x00000000001c7805 */ /* 0x000fe2000001ff00 */
[----:B------:R-:W4:Y:S01]  /*3890*/  LDCU.64 UR4, c[0x0][0x890] ;  /* 0x00011200ff0477ac */ /* 0x000f220008000a00 */
[----:B------:R-:W-:Y:S01]  /*38a0*/  IMAD.MOV.U32 R25, RZ, RZ, 0x2000 ;  /* 0x00002000ff197424 */ /* 0x000fe200078e00ff */
[----:B------:R-:W-:-:S03]  /*38b0*/  UMOV UR8, 0x400 ;  /* 0x0000040000087882 */ /* 0x000fc60000000000 */
[----:B------:R-:W3:Y:S01]  /*38c0*/  LDC R19, c[0x0][0x370] ;  /* 0x0000dc00ff137b82 */ /* 0x000ee20000000800 */
[----:B------:R-:W-:-:S07]  /*38d0*/  UPLOP3.LUT UP1, UPT, UPT, UPT, UPT, 0x40, 0x4 ;  /* 0x000000000004789c */ /* 0x000fce0003f2e870 */
[----:B------:R-:W3:Y:S01]  /*38e0*/  LDC R2, c[0x0][0xb0c] ;  /* 0x0002c300ff027b82 */ /* 0x000ee20000000800 */
[----:B-1----:R-:W-:Y:S02]  /*38f0*/  UISETP.NE.U32.AND UP2, UPT, UR6, URZ, UPT ;  /* 0x000000ff0600728c */ /* 0x002fe4000bf45070 */
[----:B------:R-:W-:Y:S02]  /*3900*/  ULEA UR6, UR37, UR8, 0x18 ;  /* 0x0000000825067291 */ /* 0x000fe4000f8ec0ff */
[----:B------:R-:W-:Y:S02]  /*3910*/  UISETP.NE.AND.EX UP2, UPT, UR7, URZ, UPT, UP2 ;  /* 0x000000ff0700728c */ /* 0x000fe4000bf45320 */
[----:B------:R-:W-:Y:S01]  /*3920*/  UIADD3 UR7, UPT, UPT, UR6, 0x40, URZ ;  /* 0x0000004006077890 */ /* 0x000fe2000fffe0ff */
[----:B------:R-:W1:Y:S01]  /*3930*/  LDC R18, c[0x0][0xb20] ;  /* 0x0002c800ff127b82 */ /* 0x000e620000000800 */
[----:B----4-:R-:W-:Y:S01]  /*3940*/  UISETP.NE.U32.AND UP3, UPT, UR4, URZ, UPT ;  /* 0x000000ff0400728c */ /* 0x010fe2000bf65070 */
[----:B--2---:R-:W-:Y:S01]  /*3950*/  ISETP.NE.AND P1, PT, R0, 0x1, PT ;  /* 0x000000010000780c */ /* 0x004fe20003f25270 */
[----:B------:R-:W-:-:S02]  /*3960*/  UPRMT UR37, UR37, 0x654, UR7 ;  /* 0x0000065425257896 */ /* 0x000fc40008000007 */
[----:B------:R-:W-:-:S03]  /*3970*/  UISETP.NE.AND.EX UP3, UPT, UR5, URZ, UPT, UP3 ;  /* 0x000000ff0500728c */ /* 0x000fc6000bf65330 */
[----:B------:R-:W2:Y:S08]  /*3980*/  LDC.64 R32, c[0x0][0x348] ;  /* 0x0000d200ff207b82 */ /* 0x000eb00000000a00 */
[----:B------:R-:W4:Y:S08]  /*3990*/  LDC.64 R16, c[0x0][0xb10] ;  /* 0x0002c400ff107b82 */ /* 0x000f300000000a00 */
[----:B------:R-:W1:Y:S08]  /*39a0*/  LDC.64 R6, c[0x0][0xb18] ;  /* 0x0002c600ff067b82 */ /* 0x000e700000000a00 */
[----:B------:R-:W1:Y:S08]  /*39b0*/  LDC.64 R4, c[0x0][0xb28] ;  /* 0x0002ca00ff047b82 */ /* 0x000e700000000a00 */
[----:B---3--:R-:W1:Y:S02]  /*39c0*/  LDC R24, c[0x0][0x374] ;  /* 0x0000dd00ff187b82 */ /* 0x008e640000000800 */
.L_x_75:
[C---:B------:R-:W-:Y:S02]  /*39d0*/  LEA R0, R29.reuse, UR6, 0x3 ;  /* 0x000000061d007c11 */ /* 0x040fe4000f8e18ff */
[----:B------:R-:W-:Y:S02]  /*39e0*/  SHF.L.U32 R3, R28, 0x1f, RZ ;  /* 0x0000001f1c037819 */ /* 0x000fe400000006ff */
[----:B------:R-:W-:Y:S02]  /*39f0*/  LEA R20, R29, UR6, 0x4 ;  /* 0x000000061d147c11 */ /* 0x000fe4000f8e20ff */
[----:B---3--:R-:W3:Y:S02]  /*3a00*/  SYNCS.PHASECHK.TRANS64.TRYWAIT P0, [R0+URZ+0x60], R3 ;  /* 0x00006003000075a7 */ /* 0x008ee400080011ff */
[----:B---3--:R-:W-:Y:S05]  /*3a10*/  @!P0 BRA `(.L_x_68) ;  /* 0x00000034007c8947 */ /* 0x008fea0003800000 */
.L_x_122:
[----:B------:R-:W-:Y:S01]  /*3a20*/  ISETP.GE.AND P0, PT, R72, 0x1, PT ;  /* 0x000000014800780c */ /* 0x000fe20003f06270 */
[----:B------:R-:W1:Y:S01]  /*3a30*/  LDS.128 R20, [R20+0xf0] ;  /* 0x0000f00014147984 */ /* 0x000e620000000c00 */
[----:B------:R-:W-:Y:S01]  /*3a40*/  ISETP.NE.U32.AND P4, PT, RZ, UR4, PT ;  /* 0x00000004ff007c0c */ /* 0x000fe2000bf85070 */
[----:B---3--:R-:W-:Y:S01]  /*3a50*/  VIADD R0, R0, 0x70 ;  /* 0x0000007000007836 */ /* 0x008fe20000000000 */
[----:B------:R-:W-:Y:S02]  /*3a60*/  SHF.L.U32 R26, R30, 0x1f, RZ ;  /* 0x0000001f1e1a7819 */ /* 0x000fe400000006ff */
[----:B------:R-:W-:Y:S02]  /*3a70*/  ISETP.NE.AND.EX P4, PT, RZ, UR5, PT, P4 ;  /* 0x00000005ff007c0c */ /* 0x000fe4000bf85340 */
[----:B------:R-:W-:Y:S01]  /*3a80*/  PRMT R0, RZ, 0x654, R0 ;  /* 0x00000654ff007816 */ /* 0x000fe20000000000 */
[----:B------:R-:W-:Y:S01]  /*3a90*/  @!PT LDS RZ, [RZ] ;  /* 0x00000000fffff984 */ /* 0x000fe20000000800 */
[----:B------:R-:W-:Y:S01]  /*3aa0*/  @!PT LDS RZ, [RZ] ;  /* 0x00000000fffff984 */ /* 0x000fe20000000800 */
[----:B------:R-:W-:Y:S01]  /*3ab0*/  @!PT LDS RZ, [RZ] ;  /* 0x00000000fffff984 */ /* 0x000fe20000000800 */
[----:B------:R-:W-:Y:S01]  /*3ac0*/  @!PT LDS RZ, [RZ] ;  /* 0x00000000fffff984 */ /* 0x000fe20000000800 */
[----:B------:R3:W-:Y:S06]  /*3ad0*/  MEMBAR.ALL.CTA ;  /* 0x0000000000007992 */ /* 0x0007ec0000008000 */
[----:B---3--:R-:W3:Y:S02]  /*3ae0*/  FENCE.VIEW.ASYNC.S ;  /* 0x00000000000073c6 */ /* 0x008ee40000000000 */
[----:B---3--:R3:W-:Y:S01]  /*3af0*/  SYNCS.ARRIVE.TRANS64.RED.A1T0 RZ, [R0+URZ], RZ ;  /* 0x000000ff00ff79a7 */ /* 0x0087e200081004ff */
[----:B-1----:R-:W-:Y:S11]  /*3b00*/  LOP3.LUT P3, RZ, R22, 0x1, RZ, 0xc0, !PT ;  /* 0x0000000116ff7812 */ /* 0x002ff6000786c0ff */
[----:B------:R-:W-:Y:S02]  /*3b10*/  @!UPT UIADD3 URZ, UPT, UPT, URZ, URZ, URZ ;  /* 0x000000fffffff290 */ /* 0x000fe4000fffe0ff */
[----:B------:R-:W-:Y:S02]  /*3b20*/  @P3 MOV R13, R20 ;  /* 0x00000014000d3202 */ /* 0x000fe40000000f00 */
[----:B------:R-:W-:Y:S01]  /*3b30*/  @P3 LOP3.LUT R8, R21, 0xffff, RZ, 0xc0, !PT ;  /* 0x0000ffff15083812 */ /* 0x000fe200078ec0ff */
[----:B---3--:R-:W-:Y:S06]  /*3b40*/  @!P0 BRA `(.L_x_69) ;  /* 0x0000000000a48947 */ /* 0x008fec0003800000 */
[----:B------:R-:W-:Y:S01]  /*3b50*/  IMAD.HI.U32 R31, R24, R7, RZ ;  /* 0x00000007181f7227 */ /* 0x000fe200078e00ff */
[----:B------:R-:W-:Y:S02]  /*3b60*/  ISETP.NE.AND P0, PT, R6, 0x1, PT ;  /* 0x000000010600780c */ /* 0x000fe40003f05270 */
[----:B------:R-:W-:Y:S01]  /*3b70*/  ISETP.NE.AND P2, PT, R72, 0x1, PT ;  /* 0x000000014800780c */ /* 0x000fe20003f45270 */
[----:B----4-:R-:W-:Y:S01]  /*3b80*/  IMAD.HI.U32 R34, R19, R16, RZ ;  /* 0x0000001013227227 */ /* 0x010fe200078e00ff */
[----:B------:R-:W-:Y:S02]  /*3b90*/  SHF.R.U32.HI R31, RZ, R18, R31 ;  /* 0x00000012ff1f7219 */ /* 0x000fe4000001161f */
[----:B------:R-:W-:Y:S01]  /*3ba0*/  ISETP.NE.AND P5, PT, R2, 0x1, PT ;  /* 0x000000010200780c */ /* 0x000fe20003fa5270 */
[----:B------:R-:W-:Y:S01]  /*3bb0*/  IMAD.HI.U32 R36, R13, R16, RZ ;  /* 0x000000100d247227 */ /* 0x000fe200078e00ff */
[----:B------:R-:W-:Y:S02]  /*3bc0*/  SHF.R.U32.HI R34, RZ, R17, R34 ;  /* 0x00000011ff227219 */ /* 0x000fe40000011622 */
[----:B------:R-:W-:Y:S01]  /*3bd0*/  SEL R3, R24, R31, !P0 ;  /* 0x0000001f18037207 */ /* 0x000fe20004000000 */
[C---:B------:R-:W-:Y:S01]  /*3be0*/  IMAD.HI.U32 R31, R8.reuse, R7, RZ ;  /* 0x00000007081f7227 */ /* 0x040fe200078e00ff */
[----:B------:R-:W-:Y:S02]  /*3bf0*/  SEL R11, R19, R34, !P5 ;  /* 0x00000022130b7207 */ /* 0x000fe40006800000 */
[----:B------:R-:W-:Y:S01]  /*3c00*/  SHF.R.U32.HI R36, RZ, R17, R36 ;  /* 0x00000011ff247219 */ /* 0x000fe20000011624 */
[----:B------:R-:W-:Y:S01]  /*3c10*/  IMAD.HI.U32 R38, R3, R4, RZ ;  /* 0x0000000403267227 */ /* 0x000fe200078e00ff */
[----:B------:R-:W-:Y:S03]  /*3c20*/  SHF.R.U32.HI R31, RZ, R18, R31 ;  /* 0x00000012ff1f7219 */ /* 0x000fe6000001161f */
[----:B------:R-:W-:Y:S01]  /*3c30*/  IMAD.HI.U32 R34, R11, R4, RZ ;  /* 0x000000040b227227 */ /* 0x000fe200078e00ff */
[----:B------:R-:W-:Y:S02]  /*3c40*/  @P2 SHF.R.U32.HI R3, RZ, R5, R38 ;  /* 0x00000005ff032219 */ /* 0x000fe40000011626 */
[----:B------:R-:W-:Y:S02]  /*3c50*/  SEL R9, R8, R31, !P0 ;  /* 0x0000001f08097207 */ /* 0x000fe40004000000 */
[----:B------:R-:W-:Y:S01]  /*3c60*/  @P2 SHF.R.U32.HI R11, RZ, R5, R34 ;  /* 0x00000005ff0b2219 */ /* 0x000fe20000011622 */
[C---:B------:R-:W-:Y:S01]  /*3c70*/  IMAD R10, R72.reuse, R3, RZ ;  /* 0x00000003480a7224 */ /* 0x040fe200078e02ff */
[----:B------:R-:W-:Y:S01]  /*3c80*/  SEL R3, R13, R36, !P5 ;  /* 0x000000240d037207 */ /* 0x000fe20006800000 */
[C---:B------:R-:W-:Y:S03]  /*3c90*/  IMAD.HI.U32 R14, R9.reuse, R4, RZ ;  /* 0x00000004090e7227 */ /* 0x040fe600078e00ff */
[----:B------:R-:W-:Y:S01]  /*3ca0*/  ISETP.GE.AND P0, PT, R9, R10, PT ;  /* 0x0000000a0900720c */ /* 0x000fe20003f06270 */
[C---:B------:R-:W-:Y:S01]  /*3cb0*/  IMAD R12, R72.reuse, R11, RZ ;  /* 0x0000000b480c7224 */ /* 0x040fe200078e02ff */
[-C--:B------:R-:W-:Y:S04]  /*3cc0*/  SHF.R.U32.HI R14, RZ, R5.reuse, R14 ;  /* 0x00000005ff0e7219 */ /* 0x080fe8000001160e */
[----:B------:R-:W-:Y:S02]  /*3cd0*/  ISETP.GE.OR P0, PT, R3, R12, P0 ;  /* 0x0000000c0300720c */ /* 0x000fe40000706670 */
[----:B------:R-:W-:Y:S05]  /*3ce0*/  SEL R15, R9, R14, !P2 ;  /* 0x0000000e090f7207 */ /* 0x000fea0005000000 */
[----:B------:R-:W-:Y:S04]  /*3cf0*/  IMAD.MOV R14, RZ, RZ, -R15 ;  /* 0x000000ffff0e7224 */ /* 0x000fe800078e0a0f */
[----:B------:R-:W-:Y:S02]  /*3d00*/  IMAD R14, R72, R14, R9 ;  /* 0x0000000e480e7224 */ /* 0x000fe400078e0209 */
[C---:B------:R-:W-:Y:S05]  /*3d10*/  @!P0 IMAD.HI.U32 R10, R3.reuse, R4, RZ ;  /* 0x00000004030a8227 */ /* 0x040fea00078e00ff */
[----:B------:R-:W-:Y:S04]  /*3d20*/  @!P0 SHF.R.U32.HI R10, RZ, R5, R10 ;  /* 0x00000005ff0a8219 */ /* 0x000fe8000001160a */
[----:B------:R-:W-:Y:S01]  /*3d30*/  @!P0 SEL R0, R3, R10, !P2 ;  /* 0x0000000a03008207 */ /* 0x000fe20005000000 */
[----:B------:R-:W-:Y:S03]  /*3d40*/  IMAD.MOV R10, RZ, RZ, -R3 ;  /* 0x000000ffff0a7224 */ /* 0x000fe600078e0a03 */
[----:B------:R-:W-:Y:S01]  /*3d50*/  @!P0 IADD3 R15, PT, PT, R15, -R0, RZ ;  /* 0x800000000f0f8210 */ /* 0x000fe20007ffe0ff */
[----:B------:R-:W-:Y:S01]  /*3d60*/  @!P0 IMAD R0, R11, R14, R0 ;  /* 0x0000000e0b008224 */ /* 0x000fe200078e0200 */
[----:B------:R-:W-:Y:S01]  /*3d70*/  IADD3 R11, PT, PT, -R9, RZ, RZ ;  /* 0x000000ff090b7210 */ /* 0x000fe20007ffe1ff */
[----:B------:R-:W-:Y:S02]  /*3d80*/  IMAD R13, R2, R10, R13 ;  /* 0x0000000a020d7224 */ /* 0x000fe400078e020d */
[----:B------:R-:W-:Y:S02]  /*3d90*/  @!P0 IMAD R9, R15, R72, R3 ;  /* 0x000000480f098224 */ /* 0x000fe400078e0203 */
[----:B------:R-:W-:Y:S02]  /*3da0*/  @!P0 IMAD.MOV.U32 R3, RZ, RZ, R0 ;  /* 0x000000ffff038224 */ /* 0x000fe400078e0000 */
[----:B------:R-:W-:Y:S02]  /*3db0*/  IMAD R8, R6, R11, R8 ;  /* 0x0000000b06087224 */ /* 0x000fe400078e0208 */
[----:B------:R-:W-:Y:S02]  /*3dc0*/  IMAD R13, R3, R2, R13 ;  /* 0x00000002030d7224 */ /* 0x000fe400078e020d */
[----:B------:R-:W-:Y:S02]  /*3dd0*/  IMAD R8, R9, R6, R8 ;  /* 0x0000000609087224 */ /* 0x000fe400078e0208 */
.L_x_69:
[----:B------:R-:W-:Y:S05]  /*3de0*/  BRA.U UP1, `(.L_x_70) ;  /* 0x0000000101107547 */ /* 0x000fea000b800000 */
[----:B------:R-:W-:Y:S04]  /*3df0*/  MOV R0, UR13 ;  /* 0x0000000d00007c02 */ /* 0x000fe80008000f00 */
[----:B------:R-:W-:Y:S04]  /*3e00*/  SHF.L.U32 R3, R0, 0x1f, RZ ;  /* 0x0000001f00037819 */ /* 0x000fe800000006ff */
[----:B------:R-:W1:Y:S02]  /*3e10*/  SYNCS.PHASECHK.TRANS64.TRYWAIT P0, [UR6+0x58], R3 ;  /* 0x00005803ff0075a7 */ /* 0x000e640008001106 */
[----:B-1----:R-:W-:Y:S05]  /*3e20*/  @!P0 BRA `(.L_x_71) ;  /* 0x00000030008c8947 */ /* 0x002fea0003800000 */
.L_x_70:
[----:B------:R-:W-:Y:S05]  /*3e30*/  BRA.U !UP3, `(.L_x_72) ;  /* 0x000000010b347547 */ /* 0x000fea000b800000 */
[----:B------:R-:W-:Y:S01]  /*3e40*/  UPLOP3.LUT UP0, UPT, UPT, UPT, UP2, 0x80, 0x8 ;  /* 0x000000000008789c */ /* 0x000fe20003f0f020 */
[----:B-1----:R-:W-:Y:S02]  /*3e50*/  HFMA2 R0, -RZ, RZ, 0, 5.9604644775390625e-08 ;  /* 0x00000001ff007431 */ /* 0x002fe400000001ff */
[----:B------:R-:W-:Y:S03]  /*3e60*/  IMAD.MOV.U32 R168, RZ, RZ, 0x1 ;  /* 0x00000001ffa87424 */ /* 0x000fe600078e00ff */
[----:B------:R-:W-:Y:S05]  /*3e70*/  PLOP3.LUT P0, PT, PT, PT, UP0, 0x80, 0x8 ;  /* 0x000000000008781c */ /* 0x000fea0003f0f008 */
[----:B------:R-:W1:Y:S01]  /*3e80*/  @UP0 LDCU.64 UR8, c[0x0][0x888] ;  /* 0x00011100ff0807ac */ /* 0x000e620008000a00 */
[----:B------:R-:W-:Y:S07]  /*3e90*/  @UP0 UIMAD UR7, UR36, UR4, URZ ;  /* 0x00000004240702a4 */ /* 0x000fee000f8e02ff */
[----:B------:R-:W-:Y:S01]  /*3ea0*/  @!P0 PRMT R168, R0, 0x7610, R168 ;  /* 0x0000761000a88816 */ /* 0x000fe200000000a8 */
[----:B-1----:R-:W-:Y:S03]  /*3eb0*/  @UP0 UIMAD.WIDE UR8, UR7, 0x4, UR8 ;  /* 0x00000004070808a5 */ /* 0x002fe6000f8e0208 */
[----:B------:R-:W1:Y:S03]  /*3ec0*/  @!UP0 LDCU UR7, c[0x0][0x880] ;  /* 0x00011000ff0787ac */ /* 0x000e660008000800 */
[----:B------:R-:W-:Y:S01]  /*3ed0*/  IMAD.U32 R10, RZ, RZ, UR8 ;  /* 0x00000008ff0a7e24 */ /* 0x000fe2000f8e00ff */
[----:B------:R-:W-:Y:S05]  /*3ee0*/  MOV R11, UR9 ;  /* 0x00000009000b7c02 */ /* 0x000fea0008000f00 */
[----:B-----5:R3:W5:Y:S02]  /*3ef0*/  @P0 LDG.E R80, desc[UR40][R10.64] ;  /* 0x000000280a500981 */ /* 0x020764000c1e1900 */
[----:B-1-3--:R-:W-:Y:S07]  /*3f00*/  @!P0 IMAD.U32 R80, RZ, RZ, UR7 ;  /* 0x00000007ff508e24 */ /* 0x00afee000f8e00ff */
.L_x_72:
[----:B-----5:R-:W-:Y:S01]  /*3f10*/  @!P4 ISETP.EQ.AND P5, PT, R80, RZ, PT ;  /* 0x000000ff5000c20c */ /* 0x020fe20003fa2270 */
[----:B------:R-:W-:Y:S01]  /*3f20*/  @!UPT UIADD3 URZ, UPT, UPT, URZ, URZ, URZ ;  /* 0x000000fffffff290 */ /* 0x000fe2000fffe0ff */
[----:B------:R-:W-:Y:S11]  /*3f30*/  @!P4 BRA `(.L_x_73) ;  /* 0x000000000014c947 */ /* 0x000ff60003800000 */
[----:B------:R-:W-:Y:S02]  /*3f40*/  LOP3.LUT P0, RZ, R168, 0xff, RZ, 0xc0, !PT ;  /* 0x000000ffa8ff7812 */ /* 0x000fe4000780c0ff */
[----:B------:R-:W-:Y:S04]  /*3f50*/  PLOP3.LUT P5, PT, PT, PT, UP0, 0x80, 0x8 ;  /* 0x000000000008781c */ /* 0x000fe80003faf008 */
[----:B------:R-:W-:Y:S07]  /*3f60*/  PLOP3.LUT P5, PT, P5, PT, PT, 0x8, 0x80 ;  /* 0x000000000080781c */ /* 0x000fee0002fae170 */
[----:B------:R-:W-:Y:S11]  /*3f70*/  @P0 ISETP.EQ.AND P5, PT, R80, RZ, PT ;  /* 0x000000ff5000020c */ /* 0x000ff60003fa2270 */
[----:B------:R-:W-:Y:S02]  /*3f80*/  @!UPT UIADD3 URZ, UPT, UPT, URZ, URZ, URZ ;  /* 0x000000fffffff290 */ /* 0x000fe4000fffe0ff */
.L_x_73:
[----:B------:R-:W3:Y:S01]  /*3f90*/  SYNCS.PHASECHK.TRANS64.TRYWAIT P4, [UR6+0x48], R26 ;  /* 0x0000481aff0075a7 */ /* 0x000ee20008081106 */
[----:B------:R-:W-:Y:S01]  /*3fa0*/  @P3 SHF.R.U32.HI R27, RZ, 0x10, R21 ;  /* 0x00000010ff1b3819 */ /* 0x000fe20000011615 */
[----:B------:R-:W-:Y:S01]  /*3fb0*/  VIADD R29, R29, 0x1 ;  /* 0x000000011d1d7836 */ /* 0x000fe20000000000 */
[----:B------:R-:W5:Y:S08]  /*3fc0*/  LDC.64 R14, c[0x0][0xb10] ;  /* 0x0002c400ff0e7b82 */ /* 0x000f700000000a00 */
[----:B------:R-:W2:Y:S08]  /*3fd0*/  LDC.64 R10, c[0x0][0xb18] ;  /* 0x0002c600ff0a7b82 */ /* 0x000eb00000000a00 */
[----:B-1----:R-:W1:Y:S08]  /*3fe0*/  @!P1 LDC R0, c[0x0][0xb20] ;  /* 0x0002c800ff009b82 */ /* 0x002e700000000800 */
[----:B------:R-:W4:Y:S01]  /*3ff0*/  @!P1 LDC R3, c[0x0][0xb0c] ;  /* 0x0002c300ff039b82 */ /* 0x000f220000000800 */
[----:B-----5:R-:W-:Y:S05]  /*4000*/  @!P1 IMAD.HI.U32 R14, R13, R14, RZ ;  /* 0x0000000e0d0e9227 */ /* 0x020fea00078e00ff */
[----:B------:R-:W-:Y:S01]  /*4010*/  @!P1 SHF.R.U32.HI R14, RZ, R15, R14 ;  /* 0x0000000fff0e9219 */ /* 0x000fe2000001160e */
[----:B--2---:R-:W-:Y:S01]  /*4020*/  @!P1 IMAD.HI.U32 R11, R8, R11, RZ ;  /* 0x0000000b080b9227 */ /* 0x004fe200078e00ff */
[----:B------:R-:W-:Y:S04]  /*4030*/  @!P1 ISETP.NE.AND P0, PT, R10, 0x1, PT ;  /* 0x000000010a00980c */ /* 0x000fe80003f05270 */
[----:B-1----:R-:W-:Y:S02]  /*4040*/  @!P1 SHF.R.U32.HI R9, RZ, R0, R11 ;  /* 0x00000000ff099219 */ /* 0x002fe4000001160b */
[----:B----4-:R-:W-:Y:S02]  /*4050*/  @!P1 ISETP.NE.AND P2, PT, R3, 0x1, PT ;  /* 0x000000010300980c */ /* 0x010fe40003f45270 */
[----:B------:R-:W-:Y:S02]  /*4060*/  @!P1 SEL R9, R8, R9, !P0 ;  /* 0x0000000908099207 */ /* 0x000fe40004000000 */
[----:B------:R-:W-:Y:S02]  /*4070*/  ELECT P0, URZ, PT ;  /* 0x0000000000ff782f */ /* 0x000fe40003800000 */
[----:B------:R-:W-:Y:S05]  /*4080*/  @!P1 SEL R14, R13, R14, !P2 ;  /* 0x0000000e0d0e9207 */ /* 0x000fea0005000000 */
[----:B------:R-:W-:Y:S02]  /*4090*/  @!P1 IMAD.IADD R0, R9, 0x1, -R14 ;  /* 0x0000000109009824 */ /* 0x000fe400078e0a0e */
[----:B------:R-:W-:Y:S02]  /*40a0*/  @!P1 IMAD.IADD R9, R14, 0x1, -R9 ;  /* 0x000000010e099824 */ /* 0x000fe400078e0a09 */
[----:B------:R-:W-:Y:S02]  /*40b0*/  @!P1 IMAD R13, R0, R3, R13 ;  /* 0x00000003000d9224 */ /* 0x000fe400078e020d */
[----:B------:R-:W-:Y:S01]  /*40c0*/  @!P1 IMAD R8, R9, R10, R8 ;  /* 0x0000000a09089224 */ /* 0x000fe200078e0208 */
[----:B---3--:R-:W-:Y:S06]  /*40d0*/  @!P4 BRA `(.L_x_74) ;  /* 0x0000002c00f8c947 */ /* 0x008fec0003800000 */
.L_x_125:
[----:B------:R-:W-:Y:S01]  /*40e0*/  PLOP3.LUT P5, PT, P5, P0, PT, 0xf2, 0x2f ;  /* 0x00000000002f781c */ /* 0x000fe20002fa1e72 */
[----:B------:R-:W-:Y:S01]  /*40f0*/  UMOV UR14, 0x0 ;  /* 0x00000000000e7882 */ /* 0x000fe20000000000 */
[----:B------:R-:W-:Y:S01]  /*4100*/  LOP3.LUT R30, R30, 0x1, RZ, 0x3c, !PT ;  /* 0x000000011e1e7812 */ /* 0x000fe200078e3cff */
[----:B------:R-:W-:Y:S01]  /*4110*/  UMOV UR15, 0x10000000 ;  /* 0x10000000000f7882 */ /* 0x000fe20000000000 */
[----:B------:R-:W-:Y:S01]  /*4120*/  UMOV UR12, UR36 ;  /* 0x00000024000c7c82 */ /* 0x000fe20008000000 */
[----:B------:R-:W-:Y:S08]  /*4130*/  @P3 R2UR UR36, R27 ;  /* 0x000000001b2432ca */ /* 0x000ff000000e0000 */
[----:B-1----:R-:W-:Y:S01]  /*4140*/  @!P5 IADD3 R3, P0, PT, R32, 0x580, RZ ;  /* 0x000005802003d810 */ /* 0x002fe20007f1e0ff */
[----:B------:R-:W-:Y:S01]  /*4150*/  @!P5 IMAD.SHL.U32 R165, R165, 0x40, RZ ;  /* 0x00000040a5a5d824 */ /* 0x000fe200078e00ff */
[----:B------:R-:W-:Y:S01]  /*4160*/  VOTEU.ALL UP1, P5 ;  /* 0x0000000000ff7886 */ /* 0x000fe20002820000 */
[----:B------:R-:W-:Y:S01]  /*4170*/  @!P5 IMAD.SHL.U32 R167, R167, 0x80, RZ ;  /* 0x00000080a7a7d824 */ /* 0x000fe200078e00ff */
[----:B------:R-:W-:Y:S01]  /*4180*/  @!P5 R2UR UR8, R3 ;  /* 0x000000000308d2ca */ /* 0x000fe200000e0000 */
[----:B------:R-:W-:Y:S01]  /*4190*/  @!P5 IMAD.X R0, RZ, RZ, R33, P0 ;  /* 0x000000ffff00d224 */ /* 0x000fe200000e0621 */
[----:B------:R-:W-:Y:S01]  /*41a0*/  @!P5 R2UR UR10, R165 ;  /* 0x00000000a50ad2ca */ /* 0x000fe200000e0000 */
[----:B------:R-:W-:Y:S01]  /*41b0*/  @!UP1 UIADD3 UR9, UPT, UPT, UR6, 0x40, URZ ;  /* 0x0000004006099890 */ /* 0x000fe2000fffe0ff */
[----:B------:R-:W-:Y:S01]  /*41c0*/  @!P5 R2UR UR11, R167 ;  /* 0x00000000a70bd2ca */ /* 0x000fe200000e0000 */
[----:B------:R-:W-:Y:S01]  /*41d0*/  IMAD.IADD R165, R8, 0x1, R164 ;  /* 0x0000000108a57824 */ /* 0x000fe200078e02a4 */
[----:B------:R-:W-:Y:S01]  /*41e0*/  @!P5 R2UR UR7, R0 ;  /* 0x000000000007d2ca */ /* 0x000fe200000e0000 */
[----:B------:R-:W-:Y:S01]  /*41f0*/  IMAD.IADD R167, R13, 0x1, R166 ;  /* 0x000000010da77824 */ /* 0x000fe200078e02a6 */
[C---:B------:R-:W-:Y:S04]  /*4200*/  ISETP.NE.AND P0, PT, R29.reuse, 0x2, PT ;  /* 0x000000021d00780c */ /* 0x040fe80003f05270 */
[----:B------:R-:W-:Y:S01]  /*4210*/  SEL R3, RZ, 0x1, P0 ;  /* 0x00000001ff037807 */ /* 0x000fe20000000000 */
[----:B------:R-:W-:Y:S01]  /*4220*/  IMAD.U32 R10, RZ, RZ, UR8 ;  /* 0x00000008ff0a7e24 */ /* 0x000fe2000f8e00ff */
[----:B------:R-:W-:Y:S01]  /*4230*/  @!UP1 UIADD3 UR8, UPT, UPT, UR6, 0x200, URZ ;  /* 0x0000020006089890 */ /* 0x000fe2000fffe0ff */
[----:B------:R-:W-:Y:S01]  /*4240*/  SEL R29, R29, RZ, P0 ;  /* 0x000000ff1d1d7207 */ /* 0x000fe20000000000 */
[----:B------:R-:W-:Y:S01]  /*4250*/  VOTEU.ALL UP1, P5 ;  /* 0x0000000000ff7886 */ /* 0x000fe20002820000 */
[----:B------:R-:W-:Y:S02]  /*4260*/  LOP3.LUT R28, R28, R3, RZ, 0x3c, !PT ;  /* 0x000000031c1c7212 */ /* 0x000fe400078e3cff */
[----:B------:R-:W-:Y:S01]  /*4270*/  IMAD.U32 R11, RZ, RZ, UR7 ;  /* 0x00000007ff0b7e24 */ /* 0x000fe2000f8e00ff */
[----:B------:R-:W-:Y:S04]  /*4280*/  @!P5 R2UR UR16, R10 ;  /* 0x000000000a10d2ca */ /* 0x000fe800000e0000 */
[----:B------:R-:W-:Y:S11]  /*4290*/  @!P5 R2UR UR17, R11 ;  /* 0x000000000b11d2ca */ /* 0x000ff600000e0000 */
[----:B------:R-:W-:Y:S02]  /*42a0*/  @!UPT UIADD3 URZ, UPT, UPT, URZ, URZ, URZ ;  /* 0x000000fffffff290 */ /* 0x000fe4000fffe0ff */
[----:B------:R3:W-:Y:S01]  /*42b0*/  @!UP1 UTMALDG.3D [UR8], [UR16], desc[UR14] ;  /* 0x00000e08100095b4 */ /* 0x0007e20008011000 */
[----:B------:R3:W-:Y:S01]  /*42c0*/  @!P5 SYNCS.ARRIVE.TRANS64.RED.A0TR RZ, [UR6+0x40], R25 ;  /* 0x00004019ffffd9a7 */ /* 0x0007e20008300406 */
[----:B------:R-:W-:Y:S01]  /*42d0*/  UPLOP3.LUT UP1, UPT, UPT, UPT, UPT, 0x80, 0x8 ;  /* 0x000000000008789c */ /* 0x000fe20003f2f070 */
[----:B------:R-:W-:Y:S01]  /*42e0*/  SYNCS.ARRIVE.TRANS64.RED.A1T0 RZ, [UR37], RZ ;  /* 0x000000ffffff79a7 */ /* 0x000fe20008100425 */
[----:B------:R-:W-:Y:S09]  /*42f0*/  @P3 BRA `(.L_x_75) ;  /* 0xfffffff400b43947 */ /* 0x000ff2000383ffff */
[----:B------:R-:W-:Y:S07]  /*4300*/  MOV R0, UR6 ;  /* 0x0000000600007c02 */ /* 0x000fee0008000f00 */
.L_x_76:
[----:B-1----:R-:W-:-:S04]  /*4310*/  SHF.L.U32 R3, R30, 0x1f, RZ ;  /* 0x0000001f1e037819 */ /* 0x002fc800000006ff */
[----:B------:R1:W2:Y:S03]  /*4320*/  SYNCS.PHASECHK.TRANS64.TRYWAIT P0, [R0+URZ+0x48], R3 ;  /* 0x00004803000075a7 */ /* 0x0002a600080011ff */
[----:B--2---:R-:W-:Y:S05]  /*4330*/  @!P0 NANOSLEEP.SYNCS 0x989680 ;  /* 0x009896800000895d */ /* 0x004fea0003900000 */
[----:B------:R-:W2:Y:S02]  /*4340*/  @!P0 SYNCS.PHASECHK.TRANS64 P0, [R0+URZ+0x48], R3 ;  /* 0x00004803000085a7 */ /* 0x000ea400080010ff */
[----:B--23--:R-:W-:Y:S05]  /*4350*/  @P0 EXIT ;  /* 0x000000000000094d */ /* 0x00cfea0003800000 */
[----:B------:R-:W-:Y:S05]  /*4360*/  BRA `(.L_x_76) ;  /* 0xfffffffc00e87947 */ /* 0x000fea000383ffff */
.L_x_67:
[----:B------:R-:W-:-:S06]  /*4370*/  UISETP.GE.AND UP1, UPT, UR8, 0x4, UPT ;  /* 0x000000040800788c */ /* 0x000fcc000bf26270 */
[----:B------:R-:W-:-:S13]  /*4380*/  PLOP3.LUT P0, PT, PT, PT, UP1, 0x80, 0x8 ;  /* 0x000000000008781c */ /* 0x000fda0003f0f018 */
[----:B------:R-:W-:Y:S05]  /*4390*/  @!P0 EXIT ;  /* 0x000000000000894d */ /* 0x000fea0003800000 */
[----:B------:R-:W-:Y:S01]  /*43a0*/  BAR.SYNC.DEFER_BLOCKING 0x6, 0xa0 ;  /* 0x0182800000007b1d */ /* 0x000fe20000010000 */
[C---:B------:R-:W-:Y:S01]  /*43b0*/  IMAD.SHL.U32 R180, R176.reuse, 0x40, RZ ;  /* 0x00000040b0b47824 */ /* 0x040fe200078e00ff */
[C---:B------:R-:W-:Y:S01]  /*43c0*/  R2P PR, R176.reuse, 0x6 ;  /* 0x00000006b0007804 */ /* 0x040fe20000000000 */
[C---:B------:R-:W-:Y:S01]  /*43d0*/  IMAD.SHL.U32 R2, R176.reuse, 0x8, RZ ;  /* 0x00000008b0027824 */ /* 0x040fe200078e00ff */
[----:B------:R-:W-:Y:S01]  /*43e0*/  SHF.L.U32 R79, R176, 0x10, RZ ;  /* 0x00000010b04f7819 */ /* 0x000fe200000006ff */
[----:B------:R-:W-:Y:S01]  /*43f0*/  IMAD.MOV.U32 R179, RZ, RZ, 0x10 ;  /* 0x00000010ffb37424 */ /* 0x000fe200078e00ff */
[----:B------:R-:W-:Y:S01]  /*4400*/  UMOV UR43, 0x400 ;  /* 0x00000400002b7882 */ /* 0x000fe20000000000 */
[----:B------:R-:W-:Y:S01]  /*4410*/  LOP3.LUT R3, R180, 0x180, RZ, 0xc0, !PT ;  /* 0x00000180b4037812 */ /* 0x000fe200078ec0ff */
[----:B------:R-:W-:Y:S01]  /*4420*/  ULEA UR43, UR37, UR43, 0x18 ;  /* 0x0000002b252b7291 */ /* 0x000fe2000f8ec0ff */
[----:B------:R-:W1:Y:S01]  /*4430*/  LDC R171, c[0x0][0x370] ;  /* 0x0000dc00ffab7b82 */ /* 0x000e620000000800 */
[----:B------:R-:W-:Y:S01]  /*4440*/  SEL R179, R179, 0xfffffff0, !P1 ;  /* 0xfffffff0b3b37807 */ /* 0x000fe20004800000 */
[----:B------:R-:W-:Y:S01]  /*4450*/  HFMA2 R183, -RZ, RZ, 0, 0 ;  /* 0x00000000ffb77431 */ /* 0x000fe200000001ff */
[----:B------:R-:W-:Y:S01]  /*4460*/  LOP3.LUT R3, R3, 0x30, R2, 0xf8, !PT ;  /* 0x0000003003037812 */ /* 0x000fe200078ef802 */
[----:B------:R-:W-:Y:S01]  /*4470*/  UIADD3 UR4, UPT, UPT, UR43, 0x2200, URZ ;  /* 0x000022002b047890 */ /* 0x000fe2000fffe0ff */
[----:B------:R-:W-:Y:S01]  /*4480*/  LOP3.LUT R79, R79, 0x600000, RZ, 0xc0, !PT ;  /* 0x006000004f4f7812 */ /* 0x000fe200078ec0ff */
[----:B------:R-:W-:Y:S01]  /*4490*/  IMAD.MOV.U32 R76, RZ, RZ, RZ ;  /* 0x000000ffff4c7224 */ /* 0x000fe200078e00ff */
[----:B------:R-:W-:Y:S01]  /*44a0*/  LOP3.LUT R180, R3, 0x1e40, R180, 0xf8, !PT ;  /* 0x00001e4003b47812 */ /* 0x000fe200078ef8b4 */
[----:B------:R-:W2:Y:S01]  /*44b0*/  LDC R74, c[0x0][0xb0c] ;  /* 0x0002c300ff4a7b82 */ /* 0x000ea20000000800 */
[----:B------:R-:W-:Y:S01]  /*44c0*/  IMAD.MOV.U32 R3, RZ, RZ, 0x20 ;  /* 0x00000020ff037424 */ /* 0x000fe200078e00ff */
[----:B------:R-:W-:Y:S01]  /*44d0*/  CS2R R184, SRZ ;  /* 0x0000000000b87805 */ /* 0x000fe2000001ff00 */
[----:B------:R-:W-:Y:S01]  /*44e0*/  IMAD.MOV.U32 R188, RZ, RZ, RZ ;  /* 0x000000ffffbc7224 */ /* 0x000fe200078e00ff */
[----:B------:R-:W4:Y:S01]  /*44f0*/  LDCU.64 UR46, c[0x0][0x348] ;  /* 0x00006900ff2e77ac */ /* 0x000f220008000a00 */
[----:B------:R-:W-:Y:S01]  /*4500*/  VIADD R2, R180, UR43 ;  /* 0x0000002bb4027c36 */ /* 0x000fe20008000000 */
[----:B------:R-:W-:Y:S01]  /*4510*/  SEL R3, R3, 0xffffffe0, !P2 ;  /* 0xffffffe003037807 */ /* 0x000fe20005000000 */
[----:B------:R-:W3:Y:S01]  /*4520*/  LDS R0, [UR43+0x110] ;  /* 0x0001102bff007984 */ /* 0x000ee20008000800 */
[----:B------:R-:W1:Y:S01]  /*4530*/  LDC R169, c[0x0][0xb20] ;  /* 0x0002c800ffa97b82 */ /* 0x000e620000000800 */
[----:B------:R-:W-:Y:S01]  /*4540*/  IMAD.U32 R186, RZ, RZ, UR4 ;  /* 0x00000004ffba7e24 */ /* 0x000fe2000f8e00ff */
[----:B------:R-:W-:Y:S01]  /*4550*/  SHF.R.U32.HI R4, RZ, 0x4, R3 ;  /* 0x00000004ff047819 */ /* 0x000fe20000011603 */
[--C-:B------:R-:W-:Y:S01]  /*4560*/  IMAD.IADD R178, R3, 0x1, R2.reuse ;  /* 0x0000000103b27824 */ /* 0x100fe200078e0202 */
[----:B------:R-:W1:Y:S02]  /*4570*/  LDCU.64 UR38, c[0x0][0x888] ;  /* 0x00011100ff2677ac */ /* 0x000e640008000a00 */
[C---:B------:R-:W-:Y:S01]  /*4580*/  LEA.HI R177, R179.reuse, R4, RZ, 0x1c ;  /* 0x00000004b3b17211 */ /* 0x040fe200078fe0ff */
[----:B------:R-:W-:Y:S01]  /*4590*/  IMAD.IADD R179, R179, 0x1, R2 ;  /* 0x00000001b3b37824 */ /* 0x000fe200078e0202 */
[----:B------:R-:W1:Y:S01]  /*45a0*/  LDC R73, c[0x0][0xb30] ;  /* 0x0002cc00ff497b82 */ /* 0x000e620000000800 */
[----:B------:R-:W-:Y:S01]  /*45b0*/  UIADD3 UR42, UPT, UPT, UR43, 0x200, URZ ;  /* 0x000002002b2a7890 */ /* 0x000fe2000fffe0ff */
[----:B------:R-:W-:-:S06]  /*45c0*/  LEA R177, R177, R2, 0x4 ;  /* 0x00000002b1b17211 */ /* 0x000fcc00078e20ff */
[----:B------:R-:W1:Y:S08]  /*45d0*/  LDC.64 R158, c[0x0][0xb10] ;  /* 0x0002c400ff9e7b82 */ /* 0x000e700000000a00 */
[----:B------:R-:W1:Y:S08]  /*45e0*/  LDC.64 R70, c[0x0][0xb18] ;  /* 0x0002c600ff467b82 */ /* 0x000e700000000a00 */
[----:B------:R-:W1:Y:S01]  /*45f0*/  LDC.64 R154, c[0x0][0x888] ;  /* 0x00022200ff9a7b82 */ /* 0x000e620000000a00 */
[----:B---3--:R-:W-:-:S07]  /*4600*/  IMAD.IADD R79, R0, 0x1, R79 ;  /* 0x00000001004f7824 */ /* 0x008fce00078e024f */
[----:B------:R-:W3:Y:S08]  /*4610*/  LDC.64 R68, c[0x0][0xb28] ;  /* 0x0002ca00ff447b82 */ /* 0x000ef00000000a00 */
[----:B------:R-:W1:Y:S08]  /*4620*/  LDC.64 R156, c[0x0][0x890] ;  /* 0x00022400ff9c7b82 */ /* 0x000e700000000a00 */
[----:B------:R-:W1:Y:S08]  /*4630*/  LDC.64 R152, c[0x0][0x8b0] ;  /* 0x00022c00ff987b82 */ /* 0x000e700000000a00 */
[----:B------:R-:W1:Y:S08]  /*4640*/  LDC.64 R146, c[0x0][0x8a8] ;  /* 0x00022a00ff927b82 */ /* 0x000e700000000a00 */
[----:B--2-4-:R-:W1:Y:S02]  /*4650*/  LDC R170, c[0x0][0x374] ;  /* 0x0000dd00ffaa7b82 */ /* 0x014e640000000800 */
.L_x_94:
[----:B------:R-:W-:Y:S02]  /*4660*/  LEA R0, R188, UR43, 0x3 ;  /* 0x0000002bbc007c11 */ /* 0x000fe4000f8e18ff */
[----:B------:R-:W-:Y:S02]  /*4670*/  SHF.L.U32 R3, R184, 0x1f, RZ ;  /* 0x0000001fb8037819 */ /* 0x000fe400000006ff */
[----:B------:R-:W-:Y:S02]  /*4680*/  LEA R16, R188, UR43, 0x4 ;  /* 0x0000002bbc107c11 */ /* 0x000fe4000f8e20ff */
[----:B--2---:R-:W2:Y:S02]  /*4690*/  SYNCS.PHASECHK.TRANS64.TRYWAIT P0, [R0+URZ+0x60], R3 ;  /* 0x00006003000075a7 */ /* 0x004ea400080011ff */
[----:B-12---:R-:W-:Y:S05]  /*46a0*/  @!P0 BRA `(.L_x_77) ;  /* 0x00000028009c8947 */ /* 0x006fea0003800000 */
.L_x_126:
[----:B------:R-:W4:Y:S01]  /*46b0*/  LDC.64 R12, c[0x0][0xb10] ;  /* 0x0002c400ff0c7b82 */ /* 0x000f220000000a00 */
[----:B------:R-:W3:Y:S01]  /*46c0*/  LDS.128 R16, [R16+0xf0] ;  /* 0x0000f00010107984 */ /* 0x000ee20000000c00 */
[----:B-1----:R-:W-:Y:S01]  /*46d0*/  ISETP.NE.AND P1, PT, R73, 0x1, PT ;  /* 0x000000014900780c */ /* 0x002fe20003f25270 */
[----:B--2---:R-:W-:Y:S01]  /*46e0*/  VIADD R0, R0, 0x70 ;  /* 0x0000007000007836 */ /* 0x004fe20000000000 */
[----:B------:R-:W-:Y:S04]  /*46f0*/  ISETP.GE.AND P0, PT, R72, 0x1, PT ;  /* 0x000000014800780c */ /* 0x000fe80003f06270 */
[----:B------:R-:W1:Y:S01]  /*4700*/  LDC.64 R10, c[0x0][0xb18] ;  /* 0x0002c600ff0a7b82 */ /* 0x000e620000000a00 */
[----:B------:R-:W-:Y:S01]  /*4710*/  PRMT R0, RZ, 0x654, R0 ;  /* 0x00000654ff007816 */ /* 0x000fe20000000000 */
[----:B------:R-:W-:Y:S01]  /*4720*/  @!PT LDS RZ, [RZ] ;  /* 0x00000000fffff984 */ /* 0x000fe20000000800 */
[----:B------:R-:W-:Y:S01]  /*4730*/  @!PT LDS RZ, [RZ] ;  /* 0x00000000fffff984 */ /* 0x000fe20000000800 */
[----:B------:R-:W-:Y:S01]  /*4740*/  @!PT LDS RZ, [RZ] ;  /* 0x00000000fffff984 */ /* 0x000fe20000000800 */
[----:B------:R-:W-:Y:S01]  /*4750*/  @!PT LDS RZ, [RZ] ;  /* 0x00000000fffff984 */ /* 0x000fe20000000800 */
[----:B------:R2:W-:Y:S06]  /*4760*/  MEMBAR.ALL.CTA ;  /* 0x0000000000007992 */ /* 0x0005ec0000008000 */
[----:B--2---:R-:W2:Y:S01]  /*4770*/  FENCE.VIEW.ASYNC.S ;  /* 0x00000000000073c6 */ /* 0x004ea20000000000 */
[----:B------:R-:W1:Y:S08]  /*4780*/  @!P1 LDC R14, c[0x0][0xb20] ;  /* 0x0002c800ff0e9b82 */ /* 0x000e700000000800 */
[----:B------:R-:W1:Y:S01]  /*4790*/  @!P1 LDC R9, c[0x0][0xb0c] ;  /* 0x0002c300ff099b82 */ /* 0x000e620000000800 */
[----:B--2---:R2:W-:Y:S01]  /*47a0*/  SYNCS.ARRIVE.TRANS64.RED.A1T0 RZ, [R0+URZ], RZ ;  /* 0x000000ff00ff79a7 */ /* 0x0045e200081004ff */
[----:B---3--:R-:W-:Y:S04]  /*47b0*/  LOP3.LUT P4, RZ, R18, 0x1, RZ, 0xc0, !PT ;  /* 0x0000000112ff7812 */ /* 0x008fe8000788c0ff */
[----:B------:R-:W-:Y:S09]  /*47c0*/  P2R R187, PR, RZ, 0x10 ;  /* 0x00000010ffbb7803 */ /* 0x000ff20000000000 */
[----:B------:R-:W-:Y:S02]  /*47d0*/  @P4 MOV R77, R16 ;  /* 0x00000010004d4202 */ /* 0x000fe40000000f00 */
[----:B------:R-:W-:Y:S01]  /*47e0*/  @P4 LOP3.LUT R75, R17, 0xffff, RZ, 0xc0, !PT ;  /* 0x0000ffff114b4812 */ /* 0x000fe200078ec0ff */
[----:B--2-4-:R-:W-:Y:S06]  /*47f0*/  @!P0 BRA `(.L_x_78) ;  /* 0x0000000000a48947 */ /* 0x014fec0003800000 */
[----:B------:R-:W-:Y:S01]  /*4800*/  IMAD.HI.U32 R22, R170, R71, RZ ;  /* 0x00000047aa167227 */ /* 0x000fe200078e00ff */
[----:B------:R-:W-:Y:S02]  /*4810*/  ISETP.NE.AND P0, PT, R70, 0x1, PT ;  /* 0x000000014600780c */ /* 0x000fe40003f05270 */
[----:B------:R-:W-:Y:S01]  /*4820*/  ISETP.NE.AND P2, PT, R72, 0x1, PT ;  /* 0x000000014800780c */ /* 0x000fe20003f45270 */
[-C--:B------:R-:W-:Y:S01]  /*4830*/  IMAD.HI.U32 R20, R171, R158.reuse, RZ ;  /* 0x0000009eab147227 */ /* 0x080fe200078e00ff */
[----:B------:R-:W-:Y:S02]  /*4840*/  SHF.R.U32.HI R21, RZ, R169, R22 ;  /* 0x000000a9ff157219 */ /* 0x000fe40000011616 */
[----:B------:R-:W-:Y:S01]  /*4850*/  ISETP.NE.AND P3, PT, R74, 0x1, PT ;  /* 0x000000014a00780c */ /* 0x000fe20003f65270 */
[----:B------:R-:W-:Y:S01]  /*4860*/  IMAD.HI.U32 R26, R75, R71, RZ ;  /* 0x000000474b1a7227 */ /* 0x000fe200078e00ff */
[----:B------:R-:W-:Y:S02]  /*4870*/  SHF.R.U32.HI R20, RZ, R159, R20 ;  /* 0x0000009fff147219 */ /* 0x000fe40000011614 */
[----:B------:R-:W-:Y:S01]  /*4880*/  SEL R3, R170, R21, !P0 ;  /* 0x00000015aa037207 */ /* 0x000fe20004000000 */
[----:B------:R-:W-:Y:S01]  /*4890*/  IMAD.HI.U32 R24, R77, R158, RZ ;  /* 0x0000009e4d187227 */ /* 0x000fe200078e00ff */
[----:B------:R-:W-:Y:S03]  /*48a0*/  SEL R7, R171, R20, !P3 ;  /* 0x00000014ab077207 */ /* 0x000fe60005800000 */
[-C--:B------:R-:W-:Y:S01]  /*48b0*/  IMAD.HI.U32 R20, R3, R68.reuse, RZ ;  /* 0x0000004403147227 */ /* 0x080fe200078e00ff */
[----:B------:R-:W-:Y:S03]  /*48c0*/  SHF.R.U32.HI R24, RZ, R159, R24 ;  /* 0x0000009fff187219 */ /* 0x000fe60000011618 */
[----:B------:R-:W-:Y:S01]  /*48d0*/  IMAD.HI.U32 R22, R7, R68, RZ ;  /* 0x0000004407167227 */ /* 0x000fe200078e00ff */
[----:B------:R-:W-:Y:S02]  /*48e0*/  @P2 SHF.R.U32.HI R3, RZ, R69, R20 ;  /* 0x00000045ff032219 */ /* 0x000fe40000011614 */
[----:B------:R-:W-:Y:S02]  /*48f0*/  SHF.R.U32.HI R20, RZ, R169, R26 ;  /* 0x000000a9ff147219 */ /* 0x000fe4000001161a */
[----:B------:R-:W-:Y:S01]  /*4900*/  @P2 SHF.R.U32.HI R7, RZ, R69, R22 ;  /* 0x00000045ff072219 */ /* 0x000fe20000011616 */
[C---:B------:R-:W-:Y:S01]  /*4910*/  IMAD R2, R72.reuse, R3, RZ ;  /* 0x0000000348027224 */ /* 0x040fe200078e02ff */
[----:B------:R-:W-:Y:S02]  /*4920*/  SEL R5, R75, R20, !P0 ;  /* 0x000000144b057207 */ /* 0x000fe40004000000 */
[----:B------:R-:W-:Y:S01]  /*4930*/  SEL R3, R77, R24, !P3 ;  /* 0x000000184d037207 */ /* 0x000fe20005800000 */
[----:B------:R-:W-:Y:S01]  /*4940*/  IMAD R4, R72, R7, RZ ;  /* 0x0000000748047224 */ /* 0x000fe200078e02ff */
[C---:B------:R-:W-:Y:S01]  /*4950*/  ISETP.GE.AND P0, PT, R5.reuse, R2, PT ;  /* 0x000000020500720c */ /* 0x040fe20003f06270 */
[----:B------:R-:W-:Y:S03]  /*4960*/  IMAD.HI.U32 R6, R5, R68, RZ ;  /* 0x0000004405067227 */ /* 0x000fe600078e00ff */
[----:B------:R-:W-:Y:S01]  /*4970*/  ISETP.GE.OR P0, PT, R3, R4, P0 ;  /* 0x000000040300720c */ /* 0x000fe20000706670 */
[----:B------:R-:W-:Y:S01]  /*4980*/  IMAD.MOV R4, RZ, RZ, -R3 ;  /* 0x000000ffff047224 */ /* 0x000fe200078e0a03 */
[-C--:B------:R-:W-:Y:S03]  /*4990*/  SHF.R.U32.HI R6, RZ, R69.reuse, R6 ;  /* 0x00000045ff067219 */ /* 0x080fe60000011606 */
[----:B------:R-:W-:Y:S01]  /*49a0*/  IMAD R77, R74, R4, R77 ;  /* 0x000000044a4d7224 */ /* 0x000fe200078e024d */
[----:B------:R-:W-:Y:S05]  /*49b0*/  SEL R15, R5, R6, !P2 ;  /* 0x00000006050f7207 */ /* 0x000fea0005000000 */
[----:B------:R-:W-:Y:S02]  /*49c0*/  IMAD.MOV R6, RZ, RZ, -R15 ;  /* 0x000000ffff067224 */ /* 0x000fe400078e0a0f */
[C---:B------:R-:W-:Y:S04]  /*49d0*/  @!P0 IMAD.HI.U32 R2, R3.reuse, R68, RZ ;  /* 0x0000004403028227 */ /* 0x040fe800078e00ff */
[----:B------:R-:W-:Y:S01]  /*49e0*/  IMAD R6, R72, R6, R5 ;  /* 0x0000000648067224 */ /* 0x000fe200078e0205 */
[----:B------:R-:W-:Y:S04]  /*49f0*/  @!P0 SHF.R.U32.HI R2, RZ, R69, R2 ;  /* 0x00000045ff028219 */ /* 0x000fe80000011602 */
[----:B------:R-:W-:Y:S02]  /*4a00*/  @!P0 SEL R0, R3, R2, !P2 ;  /* 0x0000000203008207 */ /* 0x000fe40005000000 */
[----:B------:R-:W-:Y:S02]  /*4a10*/  IADD3 R2, PT, PT, -R5, RZ, RZ ;  /* 0x000000ff05027210 */ /* 0x000fe40007ffe1ff */
[----:B------:R-:W-:Y:S01]  /*4a20*/  @!P0 IADD3 R8, PT, PT, R15, -R0, RZ ;  /* 0x800000000f088210 */ /* 0x000fe20007ffe0ff */
[----:B------:R-:W-:Y:S02]  /*4a30*/  @!P0 IMAD R0, R7, R6, R0 ;  /* 0x0000000607008224 */ /* 0x000fe400078e0200 */
[----:B------:R-:W-:Y:S02]  /*4a40*/  IMAD R75, R70, R2, R75 ;  /* 0x00000002464b7224 */ /* 0x000fe400078e024b */
[----:B------:R-:W-:Y:S02]  /*4a50*/  @!P0 IMAD R5, R8, R72, R3 ;  /* 0x0000004808058224 */ /* 0x000fe400078e0203 */
[----:B------:R-:W-:Y:S04]  /*4a60*/  @!P0 IMAD.MOV.U32 R3, RZ, RZ, R0 ;  /* 0x000000ffff038224 */ /* 0x000fe800078e0000 */
[----:B------:R-:W-:Y:S02]  /*4a70*/  IMAD R77, R3, R74, R77 ;  /* 0x0000004a034d7224 */ /* 0x000fe400078e024d */
[----:B------:R-:W-:Y:S07]  /*4a80*/  IMAD R75, R5, R70, R75 ;  /* 0x00000046054b7224 */ /* 0x000fee00078e024b */
.L_x_78:
[----:B------:R-:W-:Y:S01]  /*4a90*/  @!P1 IMAD.HI.U32 R0, R77, R12, RZ ;  /* 0x0000000c4d009227 */ /* 0x000fe200078e00ff */
[----:B-1----:R-:W-:Y:S01]  /*4aa0*/  @!P1 ISETP.NE.AND P0, PT, R10, 0x1, PT ;  /* 0x000000010a00980c */ /* 0x002fe20003f05270 */
[----:B------:R-:W-:Y:S01]  /*4ab0*/  ULOP3.LUT UP0, URZ, UR42, 0x1b0, URZ, 0xc0, !UPT ;  /* 0x000001b02aff7892 */ /* 0x000fe2000f80c0ff */
[----:B------:R-:W-:Y:S01]  /*4ac0*/  @!P1 ISETP.NE.AND P2, PT, R9, 0x1, PT ;  /* 0x000000010900980c */ /* 0x000fe20003f45270 */
[----:B------:R-:W-:Y:S01]  /*4ad0*/  @!P1 IMAD.HI.U32 R3, R75, R11, RZ ;  /* 0x0000000b4b039227 */ /* 0x000fe200078e00ff */
[----:B------:R-:W-:Y:S02]  /*4ae0*/  @!P1 SHF.R.U32.HI R0, RZ, R13, R0 ;  /* 0x0000000dff009219 */ /* 0x000fe40000011600 */
[----:B------:R-:W-:Y:S01]  /*4af0*/  @P4 SHF.R.U32.HI R182, RZ, 0x10, R17 ;  /* 0x00000010ffb64819 */ /* 0x000fe20000011611 */
[----:B------:R-:W-:Y:S01]  /*4b00*/  VIADD R188, R188, 0x1 ;  /* 0x00000001bcbc7836 */ /* 0x000fe20000000000 */
[----:B------:R-:W-:Y:S02]  /*4b10*/  @!P1 SHF.R.U32.HI R2, RZ, R14, R3 ;  /* 0x0000000eff029219 */ /* 0x000fe40000011603 */
[----:B------:R-:W-:Y:S02]  /*4b20*/  @!P1 SEL R3, R77, R0, !P2 ;  /* 0x000000004d039207 */ /* 0x000fe40005000000 */
[----:B------:R-:W-:Y:S05]  /*4b30*/  @!P1 SEL R2, R75, R2, !P0 ;  /* 0x000000024b029207 */ /* 0x000fea0004000000 */
[----:B------:R-:W-:Y:S02]  /*4b40*/  @!P1 IMAD.IADD R0, R2, 0x1, -R3 ;  /* 0x0000000102009824 */ /* 0x000fe400078e0a03 */
[----:B------:R-:W-:Y:S02]  /*4b50*/  @!P1 IMAD.IADD R2, R3, 0x1, -R2 ;  /* 0x0000000103029824 */ /* 0x000fe400078e0a02 */
[----:B------:R-:W-:Y:S02]  /*4b60*/  @!P1 IMAD R77, R0, R9, R77 ;  /* 0x00000009004d9224 */ /* 0x000fe400078e024d */
[----:B------:R-:W-:Y:S01]  /*4b70*/  @!P1 IMAD R75, R2, R10, R75 ;  /* 0x0000000a024b9224 */ /* 0x000fe200078e024b */
[----:B------:R-:W-:Y:S06]  /*4b80*/  BRA.U !UP0, `(.L_x_79) ;  /* 0x0000000108407547 */ /* 0x000fec000b800000 */
[----:B------:R-:W1:Y:S01]  /*4b90*/  LDCU.64 UR8, c[0x4][0x80] ;  /* 0x01001000ff0877ac */ /* 0x000e620008000a00 */
[----:B------:R-:W-:Y:S01]  /*4ba0*/  MOV R3, 0x0 ;  /* 0x0000000000037802 */ /* 0x000fe20000000f00 */
[----:B------:R-:W-:Y:S02]  /*4bb0*/  HFMA2 R12, -RZ, RZ, 0, 5.9604644775390625e-08 ;  /* 0x00000001ff0c7431 */ /* 0x000fe400000001ff */
[----:B------:R-:W-:Y:S02]  /*4bc0*/  IMAD.MOV.U32 R8, RZ, RZ, 0x70 ;  /* 0x00000070ff087424 */ /* 0x000fe400078e00ff */
[----:B------:R-:W-:Y:S01]  /*4bd0*/  IMAD.MOV.U32 R13, RZ, RZ, RZ ;  /* 0x000000ffff0d7224 */ /* 0x000fe200078e00ff */
[----:B------:R-:W2:Y:S01]  /*4be0*/  LDCU.64 UR6, c[0x4][0x88] ;  /* 0x01001100ff0677ac */ /* 0x000ea20008000a00 */
[----:B------:R-:W3:Y:S01]  /*4bf0*/  LDC.64 R2, c[0x4][R3] ;  /* 0x0100000003027b82 */ /* 0x000ee20000000a00 */
[----:B------:R-:W4:Y:S01]  /*4c00*/  LDCU.64 UR4, c[0x4][0x8] ;  /* 0x01000100ff0477ac */ /* 0x000f220008000a00 */
[----:B-1----:R-:W-:Y:S01]  /*4c10*/  MOV R5, UR9 ;  /* 0x0000000900057c02 */ /* 0x002fe20008000f00 */
[----:B------:R-:W-:Y:S01]  /*4c20*/  IMAD.U32 R4, RZ, RZ, UR8 ;  /* 0x00000008ff047e24 */ /* 0x000fe2000f8e00ff */
[----:B--2---:R-:W-:Y:S01]  /*4c30*/  MOV R7, UR7 ;  /* 0x0000000700077c02 */ /* 0x004fe20008000f00 */
[----:B------:R-:W-:Y:S01]  /*4c40*/  IMAD.U32 R6, RZ, RZ, UR6 ;  /* 0x00000006ff067e24 */ /* 0x000fe2000f8e00ff */
[----:B----4-:R-:W-:Y:S01]  /*4c50*/  MOV R11, UR5 ;  /* 0x00000005000b7c02 */ /* 0x010fe20008000f00 */
[----:B------:R-:W-:Y:S02]  /*4c60*/  IMAD.U32 R10, RZ, RZ, UR4 ;  /* 0x00000004ff0a7e24 */ /* 0x000fe4000f8e00ff */
[----:B------:R-:W-:Y:S07]  /*4c70*/  LEPC R20, `(.L_x_79) ;  /* 0x000000001014794e */ /* 0x000fee0000000000 */
[----:B---3-5:R-:W-:Y:S05]  /*4c80*/  CALL.ABS.NOINC R2 ;  /* 0x0000000002007343 */ /* 0x028fea0003c00000 */
.L_x_79:
[----:B------:R-:W-:Y:S01]  /*4c90*/  LOP3.LUT P0, RZ, R186, 0x1b0, RZ, 0xc0, !PT ;  /* 0x000001b0baff7812 */ /* 0x000fe2000780c0ff */
[----:B------:R-:W-:Y:S11]  /*4ca0*/  BSSY.RECONVERGENT B6, `(.L_x_80) ;  /* 0x0000013000067945 */ /* 0x000ff60003800200 */
[----:B------:R-:W-:Y:S01]  /*4cb0*/  @!UPT UIADD3 URZ, UPT, UPT, URZ, URZ, URZ ;  /* 0x000000fffffff290 */ /* 0x000fe2000fffe0ff */
[----:B------:R-:W-:Y:S05]  /*4cc0*/  @!P0 BRA `(.L_x_81) ;  /* 0x0000000000408947 */ /* 0x000fea0003800000 */
        /* <DEDUP_REMOVED lines=16> */
.L_x_81:
[----:B------:R-:W-:Y:S05]  /*4dd0*/  BSYNC.RECONVERGENT B6 ;  /* 0x0000000000067941 */ /* 0x000fea0003800200 */
.L_x_80:
[----:B------:R-:W-:Y:S01]  /*4de0*/  ISETP.NE.U32.AND P3, PT, R156, RZ, PT ;  /* 0x000000ff9c00720c */ /* 0x000fe20003f65070 */
[----:B------:R-:W-:Y:S01]  /*4df0*/  UISETP.NE.AND UP1, UPT, UR44, URZ, UPT ;  /* 0x000000ff2c00728c */ /* 0x000fe2000bf25270 */
[----:B------:R-:W-:Y:S02]  /*4e00*/  ISETP.NE.U32.AND P4, PT, R152, RZ, PT ;  /* 0x000000ff9800720c */ /* 0x000fe40003f85070 */
[----:B------:R-:W-:Y:S02]  /*4e10*/  ISETP.NE.AND.EX P3, PT, R157, RZ, PT, P3 ;  /* 0x000000ff9d00720c */ /* 0x000fe40003f65330 */
[----:B------:R-:W-:Y:S02]  /*4e20*/  PLOP3.LUT P1, PT, PT, PT, PT, 0x8, 0x80 ;  /* 0x000000000080781c */ /* 0x000fe40003f2e170 */
[----:B------:R-:W-:Y:S02]  /*4e30*/  PLOP3.LUT P0, PT, PT, PT, UP1, 0x80, 0x8 ;  /* 0x000000000008781c */ /* 0x000fe40003f0f018 */
[----:B------:R-:W-:Y:S02]  /*4e40*/  ISETP.NE.AND.EX P4, PT, R153, RZ, PT, P4 ;  /* 0x000000ff9900720c */ /* 0x000fe40003f85340 */
[----:B------:R-:W1:Y:S09]  /*4e50*/  @UP1 LDCU.64 UR4, c[0x0][0x888] ;  /* 0x00011100ff0417ac */ /* 0x000e720008000a00 */
[----:B------:R-:W-:Y:S01]  /*4e60*/  @P0 PLOP3.LUT P1, PT, P3, PT, PT, 0x80, 0x8 ;  /* 0x000000000008081c */ /* 0x000fe20001f2f070 */
[----:B-1----:R-:W-:Y:S04]  /*4e70*/  @UP1 UISETP.NE.U32.AND UP0, UPT, UR4, URZ, UPT ;  /* 0x000000ff0400128c */ /* 0x002fe8000bf05070 */
[----:B------:R-:W-:Y:S04]  /*4e80*/  @UP1 UISETP.NE.AND.EX UP0, UPT, UR5, URZ, UPT, UP0 ;  /* 0x000000ff0500128c */ /* 0x000fe8000bf05300 */
[----:B------:R-:W-:Y:S01]  /*4e90*/  @UP1 USEL UR4, URZ, 0xffffffff, UP0 ;  /* 0xffffffffff041887 */ /* 0x000fe20008000000 */
[----:B------:R-:W-:Y:S11]  /*4ea0*/  @!P3 BRA `(.L_x_82) ;  /* 0x00000000002cb947 */ /* 0x000ff60003800000 */
[----:B------:R-:W-:Y:S01]  /*4eb0*/  ISETP.NE.U32.AND P2, PT, R154, RZ, PT ;  /* 0x000000ff9a00720c */ /* 0x000fe20003f45070 */
[----:B------:R-:W-:Y:S03]  /*4ec0*/  IMAD.MOV.U32 R168, RZ, RZ, 0x1 ;  /* 0x00000001ffa87424 */ /* 0x000fe600078e00ff */
[----:B------:R-:W-:Y:S11]  /*4ed0*/  ISETP.NE.AND.EX P2, PT, R155, RZ, PT, P2 ;  /* 0x000000ff9b00720c */ /* 0x000ff60003f45320 */
[----:B------:R-:W-:Y:S02]  /*4ee0*/  @!UPT UIADD3 URZ, UPT, UPT, URZ, URZ, URZ ;  /* 0x000000fffffff290 */ /* 0x000fe4000fffe0ff */
[----:B------:R-:W1:Y:S01]  /*4ef0*/  @P2 LDC.64 R2, c[0x0][0x888] ;  /* 0x00022200ff022b82 */ /* 0x000e620000000a00 */
[----:B------:R-:W-:Y:S04]  /*4f00*/  @P2 IMAD R0, R156, UR36, RZ ;  /* 0x000000249c002c24 */ /* 0x000fe8000f8e02ff */
[----:B-1----:R-:W-:Y:S04]  /*4f10*/  @P2 IMAD.WIDE R2, R0, 0x4, R2 ;  /* 0x0000000400022825 */ /* 0x002fe800078e0202 */
[----:B------:R-:W-:Y:S01]  /*4f20*/  HFMA2 R0, -RZ, RZ, 0, 5.9604644775390625e-08 ;  /* 0x00000001ff007431 */ /* 0x000fe200000001ff */
[----:B-----5:R1:W5:Y:S04]  /*4f30*/  @P2 LDG.E R80, desc[UR40][R2.64] ;  /* 0x0000002802502981 */ /* 0x020368000c1e1900 */
[----:B------:R-:W-:Y:S01]  /*4f40*/  @!P2 PRMT R168, R0, 0x7610, R168 ;  /* 0x0000761000a8a816 */ /* 0x000fe200000000a8 */
[----:B-1----:R-:W2:Y:S06]  /*4f50*/  @!P2 LDC R80, c[0x0][0x880] ;  /* 0x00022000ff50ab82 */ /* 0x002eac0000000800 */
.L_x_82:
[----:B------:R-:W-:Y:S05]  /*4f60*/  @!P4 BRA `(.L_x_83) ;  /* 0x000000000020c947 */ /* 0x000fea0003800000 */
[----:B------:R-:W-:Y:S04]  /*4f70*/  ISETP.NE.U32.AND P2, PT, R146, RZ, PT ;  /* 0x000000ff9200720c */ /* 0x000fe80003f45070 */
[----:B------:R-:W-:Y:S11]  /*4f80*/  ISETP.NE.AND.EX P2, PT, R147, RZ, PT, P2 ;  /* 0x000000ff9300720c */ /* 0x000ff60003f45320 */
[----:B------:R-:W-:Y:S02]  /*4f90*/  @!UPT UIADD3 URZ, UPT, UPT, URZ, URZ, URZ ;  /* 0x000000fffffff290 */ /* 0x000fe4000fffe0ff */
[----:B------:R-:W1:Y:S01]  /*4fa0*/  @P2 LDC.64 R2, c[0x0][0x8a8] ;  /* 0x00022a00ff022b82 */ /* 0x000e620000000a00 */
[----:B------:R-:W-:Y:S04]  /*4fb0*/  @P2 IMAD R0, R152, UR36, RZ ;  /* 0x0000002498002c24 */ /* 0x000fe8000f8e02ff */
[----:B-1----:R-:W-:Y:S05]  /*4fc0*/  @P2 IMAD.WIDE R2, R0, 0x4, R2 ;  /* 0x0000000400022825 */ /* 0x002fea00078e0202 */
[----:B-----5:R1:W5:Y:S02]  /*4fd0*/  @P2 LDG.E R78, desc[UR40][R2.64] ;  /* 0x00000028024e2981 */ /* 0x020364000c1e1900 */
[----:B-1----:R-:W3:Y:S02]  /*4fe0*/  @!P2 LDC R78, c[0x0][0x8a0] ;  /* 0x00022800ff4eab82 */ /* 0x002ee40000000800 */
.L_x_83:
[----:B--2--5:R-:W-:Y:S01]  /*4ff0*/  @P0 ISETP.NE.AND P4, PT, R80, RZ, PT ;  /* 0x000000ff5000020c */ /* 0x024fe20003f85270 */
[----:B------:R-:W-:Y:S01]  /*5000*/  IMAD.U32 R0, RZ, RZ, UR4 ;  /* 0x00000004ff007e24 */ /* 0x000fe2000f8e00ff */
[----:B------:R-:W-:Y:S01]  /*5010*/  @P0 LOP3.LUT P2, RZ, R168, 0xff, RZ, 0xc0, !PT ;  /* 0x000000ffa8ff0812 */ /* 0x000fe2000784c0ff */
[----:B------:R-:W-:Y:S01]  /*5020*/  BSSY B1, `(.L_x_84) ;  /* 0x000003d000017945 */ /* 0x000fe20003800000 */
[----:B------:R-:W-:Y:S01]  /*5030*/  @P0 SEL R3, RZ, 0xffffffff, P4 ;  /* 0xffffffffff030807 */ /* 0x000fe20002000000 */
[C---:B------:R-:W-:Y:S01]  /*5040*/  IMAD R64, R76.reuse, 0x40, R79 ;  /* 0x000000404c407824 */ /* 0x040fe200078e024f */
[----:B------:R-:W-:Y:S02]  /*5050*/  LEA R148, R76, UR43, 0x3 ;  /* 0x0000002b4c947c11 */ /* 0x000fe4000f8e18ff */
[----:B------:R-:W-:Y:S02]  /*5060*/  CS2R R102, SRZ ;  /* 0x0000000000667805 */ /* 0x000fe4000001ff00 */
[----:B------:R-:W-:Y:S02]  /*5070*/  @P1 SEL R3, R0, R3, !P2 ;  /* 0x0000000300031207 */ /* 0x000fe40005000000 */
[----:B------:R-:W-:Y:S02]  /*5080*/  CS2R R100, SRZ ;  /* 0x0000000000647805 */ /* 0x000fe4000001ff00 */
[----:B------:R-:W-:Y:S02]  /*5090*/  SHF.L.U32 R5, R185, 0x1f, RZ ;  /* 0x0000001fb9057819 */ /* 0x000fe400000006ff */
[----:B------:R-:W-:Y:S02]  /*50a0*/  CS2R R98, SRZ ;  /* 0x0000000000627805 */ /* 0x000fe4000001ff00 */
[----:B------:R-:W-:Y:S02]  /*50b0*/  @P0 LOP3.LUT R3, R3, 0x1, RZ, 0xc0, !PT ;  /* 0x0000000103030812 */ /* 0x000fe400078ec0ff */
[----:B------:R-:W-:Y:S02]  /*50c0*/  CS2R R96, SRZ ;  /* 0x0000000000607805 */ /* 0x000fe4000001ff00 */
[----:B------:R-:W-:Y:S02]  /*50d0*/  PLOP3.LUT P5, PT, PT, PT, PT, 0x8, 0x80 ;  /* 0x000000000080781c */ /* 0x000fe40003fae170 */
[----:B------:R-:W-:Y:S02]  /*50e0*/  CS2R R94, SRZ ;  /* 0x00000000005e7805 */ /* 0x000fe4000001ff00 */
[----:B------:R-:W-:Y:S02]  /*50f0*/  ISETP.NE.U32.OR P1, PT, R3, 0x1, !P0 ;  /* 0x000000010300780c */ /* 0x000fe40004725470 */
[----:B------:R-:W-:Y:S02]  /*5100*/  CS2R R92, SRZ ;  /* 0x00000000005c7805 */ /* 0x000fe4000001ff00 */
[----:B------:R-:W-:Y:S02]  /*5110*/  CS2R R90, SRZ ;  /* 0x00000000005a7805 */ /* 0x000fe4000001ff00 */
[----:B------:R-:W-:Y:S07]  /*5120*/  CS2R R88, SRZ ;  /* 0x0000000000587805 */ /* 0x000fee000001ff00 */
[----:B------:R-:W-:Y:S04]  /*5130*/  @P1 SHF.L.U32 R2, R183, 0x1f, RZ ;  /* 0x0000001fb7021819 */ /* 0x000fe800000006ff */
[----:B------:R-:W1:Y:S01]  /*5140*/  @P1 SYNCS.PHASECHK.TRANS64.TRYWAIT P0, [UR43+0x40], R2 ;  /* 0x00004002ff0015a7 */ /* 0x000e62000800112b */
[----:B------:R2:W4:Y:S01]  /*5150*/  SYNCS.PHASECHK.TRANS64.TRYWAIT P4, [R148+URZ+0x80], R5 ;  /* 0x00008005940075a7 */ /* 0x00052200080811ff */
[----:B-1----:R-:W-:Y:S01]  /*5160*/  @P1 PLOP3.LUT P5, PT, P0, PT, PT, 0x8, 0x80 ;  /* 0x000000000080181c */ /* 0x002fe200007ae170 */
[----:B------:R-:W-:Y:S01]  /*5170*/  @!UPT UIADD3 URZ, UPT, UPT, URZ, URZ, URZ ;  /* 0x000000fffffff290 */ /* 0x000fe2000fffe0ff */
[----:B--2-4-:R-:W-:Y:S11]  /*5180*/  @!P1 BRA `(.L_x_85) ;  /* 0x0000000000989947 */ /* 0x014ff60003800000 */
[----:B------:R-:W-:Y:S01]  /*5190*/  ISETP.NE.U32.AND P0, PT, RZ, UR38, PT ;  /* 0x00000026ff007c0c */ /* 0x000fe2000bf05070 */
[----:B------:R-:W-:Y:S01]  /*51a0*/  BSSY B0, `(.L_x_86) ;  /* 0x0000016000007945 */ /* 0x000fe20003800000 */
[----:B------:R-:W-:Y:S02]  /*51b0*/  ISETP.NE.AND P2, PT, R80, RZ, PT ;  /* 0x000000ff5000720c */ /* 0x000fe40003f45270 */
[----:B------:R-:W-:Y:S02]  /*51c0*/  CS2R R90, SRZ ;  /* 0x00000000005a7805 */ /* 0x000fe4000001ff00 */
[----:B------:R-:W-:Y:S02]  /*51d0*/  ISETP.NE.AND.EX P0, PT, RZ, UR39, PT, P0 ;  /* 0x00000027ff007c0c */ /* 0x000fe4000bf05300 */
[----:B------:R-:W-:Y:S02]  /*51e0*/  CS2R R88, SRZ ;  /* 0x0000000000587805 */ /* 0x000fe4000001ff00 */
[----:B------:R-:W-:Y:S02]  /*51f0*/  LOP3.LUT P1, RZ, R168, 0xff, RZ, 0xc0, !PT ;  /* 0x000000ffa8ff7812 */ /* 0x000fe4000782c0ff */
[----:B------:R-:W-:Y:S02]  /*5200*/  CS2R R94, SRZ ;  /* 0x00000000005e7805 */ /* 0x000fe4000001ff00 */
[----:B------:R-:W-:Y:S02]  /*5210*/  SEL R0, RZ, 0xffffffff, P2 ;  /* 0xffffffffff007807 */ /* 0x000fe40001000000 */
[----:B------:R-:W-:Y:S02]  /*5220*/  CS2R R92, SRZ ;  /* 0x00000000005c7805 */ /* 0x000fe4000001ff00 */
[----:B------:R-:W-:Y:S02]  /*5230*/  SEL R3, RZ, 0xffffffff, P0 ;  /* 0xffffffffff037807 */ /* 0x000fe40000000000 */
[----:B------:R-:W-:Y:S02]  /*5240*/  CS2R R98, SRZ ;  /* 0x0000000000627805 */ /* 0x000fe4000001ff00 */
[----:B------:R-:W-:Y:S02]  /*5250*/  CS2R R96, SRZ ;  /* 0x0000000000607805 */ /* 0x000fe4000001ff00 */
[----:B------:R-:W-:Y:S02]  /*5260*/  CS2R R102, SRZ ;  /* 0x0000000000667805 */ /* 0x000fe4000001ff00 */
[----:B------:R-:W-:Y:S02]  /*5270*/  @P3 SEL R0, R3, R0, !P1 ;  /* 0x0000000003003207 */ /* 0x000fe40004800000 */
[----:B------:R-:W-:Y:S02]  /*5280*/  CS2R R100, SRZ ;  /* 0x0000000000647805 */ /* 0x000fe4000001ff00 */
[----:B------:R-:W-:Y:S04]  /*5290*/  LOP3.LUT R0, R0, 0x1, RZ, 0xc0, !PT ;  /* 0x0000000100007812 */ /* 0x000fe800078ec0ff */
[----:B------:R-:W-:Y:S01]  /*52a0*/  ISETP.NE.U32.AND P0, PT, R0, 0x1, PT ;  /* 0x000000010000780c */ /* 0x000fe20003f05070 */
[----:B------:R-:W-:Y:S01]  /*52b0*/  @!UPT UIADD3 URZ, UPT, UPT, URZ, URZ, URZ ;  /* 0x000000fffffff290 */ /* 0x000fe2000fffe0ff */
[----:B------:R-:W-:Y:S11]  /*52c0*/  @!P5 BRA `(.L_x_87) ;  /* 0x00000000000cd947 */ /* 0x000ff60003800000 */
[----:B------:R-:W-:Y:S04]  /*52d0*/  SHF.L.U32 R3, R183, 0x1f, RZ ;  /* 0x0000001fb7037819 */ /* 0x000fe800000006ff */
[----:B------:R-:W1:Y:S02]  /*52e0*/  SYNCS.PHASECHK.TRANS64.TRYWAIT P1, [UR43+0x40], R3 ;  /* 0x00004003ff0075a7 */ /* 0x000e64000802112b */
[----:B-1----:R-:W-:Y:S05]  /*52f0*/  @!P1 BRA `(.L_x_88) ;  /* 0x0000001c009c9947 */ /* 0x002fea0003800000 */
.L_x_87:
[----:B------:R-:W-:Y:S05]  /*5300*/  BSYNC B0 ;  /* 0x0000000000007941 */ /* 0x000fea0003800000 */
.L_x_86:
[----:B------:R2:W4:Y:S01]  /*5310*/  @P0 LDS.128 R88, [R180+UR43+0x200] ;  /* 0x0002002bb4580984 */ /* 0x0005220008000c00 */
[----:B------:R-:W-:Y:S01]  /*5320*/  UIADD3 UR4, UPT, UPT, UR43, 0x48, URZ ;  /* 0x000000482b047890 */ /* 0x000fe2000fffe0ff */
[----:B------:R-:W-:Y:S02]  /*5330*/  LOP3.LUT R183, R183, 0x1, RZ, 0x3c, !PT ;  /* 0x00000001b7b77812 */ /* 0x000fe400078e3cff */
[----:B------:R2:W1:Y:S01]  /*5340*/  @P0 LDS.128 R92, [R179+0x200] ;  /* 0x00020000b35c0984 */ /* 0x0004620000000c00 */
[----:B------:R-:W-:Y:S03]  /*5350*/  UPRMT UR4, UR37, 0x654, UR4 ;  /* 0x0000065425047896 */ /* 0x000fe60008000004 */
[----:B------:R2:W1:Y:S04]  /*5360*/  @P0 LDS.128 R96, [R178+0x200] ;  /* 0x00020000b2600984 */ /* 0x0004680000000c00 */
[----:B------:R2:W1:Y:S01]  /*5370*/  @P0 LDS.128 R100, [R177+0x200] ;  /* 0x00020000b1640984 */ /* 0x0004620000000c00 */
[----:B------:R-:W-:Y:S01]  /*5380*/  @!PT LDS RZ, [RZ] ;  /* 0x00000000fffff984 */ /* 0x000fe20000000800 */
[----:B------:R-:W-:Y:S01]  /*5390*/  @!PT LDS RZ, [RZ] ;  /* 0x00000000fffff984 */ /* 0x000fe20000000800 */
[----:B------:R-:W-:Y:S01]  /*53a0*/  @!PT LDS RZ, [RZ] ;  /* 0x00000000fffff984 */ /* 0x000fe20000000800 */
[----:B------:R-:W-:Y:S01]  /*53b0*/  @!PT LDS RZ, [RZ] ;  /* 0x00000000fffff984 */ /* 0x000fe20000000800 */
[----:B------:R5:W-:Y:S06]  /*53c0*/  MEMBAR.ALL.CTA ;  /* 0x0000000000007992 */ /* 0x000bec0000008000 */
[----:B-----5:R-:W5:Y:S02]  /*53d0*/  FENCE.VIEW.ASYNC.S ;  /* 0x00000000000073c6 */ /* 0x020f640000000000 */
[----:B-----5:R-:W-:Y:S01]  /*53e0*/  SYNCS.ARRIVE.TRANS64.RED.A1T0 RZ, [UR4], RZ ;  /* 0x000000ffffff79a7 */ /* 0x020fe20008100404 */
.L_x_85:
[----:B------:R-:W-:Y:S05]  /*53f0*/  BSYNC B1 ;  /* 0x0000000000017941 */ /* 0x000fea0003800000 */
.L_x_84:
[----:B-1----:R-:W-:Y:S04]  /*5400*/  SHF.R.U32.HI R0, RZ, 0x15, R64 ;  /* 0x00000015ff007819 */ /* 0x002fe80000011640 */
[----:B------:R-:W-:Y:S01]  /*5410*/  LOP3.LUT P0, RZ, R0, 0x3, R181, 0x48, !PT ;  /* 0x0000000300ff7812 */ /* 0x000fe200078048b5 */
[----:B------:R-:W-:Y:S01]  /*5420*/  @!UPT UIADD3 URZ, UPT, UPT, URZ, URZ, URZ ;  /* 0x000000fffffff290 */ /* 0x000fe2000fffe0ff */
[----:B------:R-:W-:Y:S11]  /*5430*/  @P4 BRA `(.L_x_89) ;  /* 0x0000000000084947 */ /* 0x000ff60003800000 */
[----:B------:R-:W1:Y:S02]  /*5440*/  SYNCS.PHASECHK.TRANS64.TRYWAIT P1, [R148+URZ+0x80], R5 ;  /* 0x00008005940075a7 */ /* 0x000e6400080211ff */
[----:B-1----:R-:W-:Y:S05]  /*5450*/  @!P1 BRA `(.L_x_90) ;  /* 0x0000001c005c9947 */ /* 0x002fea0003800000 */
.L_x_89:
[----:B------:R-:W-:Y:S05]  /*5460*/  @!P0 BRA `(.L_x_91) ;  /* 0x0000000000408947 */ /* 0x000fea0003800000 */
[----:B------:R-:W1:Y:S01]  /*5470*/  LDCU.64 UR8, c[0x4][0x70] ;  /* 0x01000e00ff0877ac */ /* 0x000e620008000a00 */
[----:B------:R-:W-:Y:S01]  /*5480*/  MOV R3, 0x0 ;  /* 0x0000000000037802 */ /* 0x000fe20000000f00 */
[----:B------:R-:W-:Y:S02]  /*5490*/  HFMA2 R12, -RZ, RZ, 0, 5.9604644775390625e-08 ;  /* 0x00000001ff0c7431 */ /* 0x000fe400000001ff */
[----:B------:R-:W-:Y:S02]  /*54a0*/  IMAD.MOV.U32 R8, RZ, RZ, 0x192 ;  /* 0x00000192ff087424 */ /* 0x000fe400078e00ff */
[----:B------:R-:W-:Y:S01]  /*54b0*/  IMAD.MOV.U32 R13, RZ, RZ, RZ ;  /* 0x000000ffff0d7224 */ /* 0x000fe200078e00ff */
[----:B------:R-:W5:Y:S01]  /*54c0*/  LDCU.64 UR6, c[0x4][0x78] ;  /* 0x01000f00ff0677ac */ /* 0x000f620008000a00 */
[----:B------:R-:W2:Y:S01]  /*54d0*/  LDC.64 R2, c[0x4][R3] ;  /* 0x0100000003027b82 */ /* 0x000ea20000000a00 */
[----:B------:R-:W3:Y:S01]  /*54e0*/  LDCU.64 UR4, c[0x4][0x10] ;  /* 0x01000200ff0477ac */ /* 0x000ee20008000a00 */
[----:B-1----:R-:W-:Y:S01]  /*54f0*/  MOV R5, UR9 ;  /* 0x0000000900057c02 */ /* 0x002fe20008000f00 */
[----:B------:R-:W-:Y:S01]  /*5500*/  IMAD.U32 R4, RZ, RZ, UR8 ;  /* 0x00000008ff047e24 */ /* 0x000fe2000f8e00ff */
[----:B-----5:R-:W-:Y:S01]  /*5510*/  MOV R7, UR7 ;  /* 0x0000000700077c02 */ /* 0x020fe20008000f00 */
[----:B------:R-:W-:Y:S01]  /*5520*/  IMAD.U32 R6, RZ, RZ, UR6 ;  /* 0x00000006ff067e24 */ /* 0x000fe2000f8e00ff */
[----:B---3--:R-:W-:Y:S01]  /*5530*/  MOV R11, UR5 ;  /* 0x00000005000b7c02 */ /* 0x008fe20008000f00 */
[----:B------:R-:W-:Y:S02]  /*5540*/  IMAD.U32 R10, RZ, RZ, UR4 ;  /* 0x00000004ff0a7e24 */ /* 0x000fe4000f8e00ff */
[----:B------:R-:W-:Y:S07]  /*5550*/  LEPC R20, `(.L_x_91) ;  /* 0x000000001014794e */ /* 0x000fee0000000000 */
[----:B--2-4-:R-:W-:Y:S05]  /*5560*/  CALL.ABS.NOINC R2 ;  /* 0x0000000002007343 */ /* 0x014fea0003c00000 */
.L_x_91:
[----:B------:R-:W-:Y:S01]  /*5570*/  LOP3.LUT P0, RZ, R176, 0x60, RZ, 0xc0, !PT ;  /* 0x00000060b0ff7812 */ /* 0x000fe2000780c0ff */
[----:B------:R-:W-:Y:S05]  /*5580*/  WARPSYNC.ALL ;  /* 0x0000000000007948 */ /* 0x000fea0003800000 */
[----:B----4-:R-:W-:Y:S01]  /*5590*/  IMAD.U32 R141, R90, 0x10000, RZ ;  /* 0x000100005a8d7824 */ /* 0x010fe200078e00ff */
[----:B------:R-:W-:Y:S01]  /*55a0*/  R2UR UR4, R64 ;  /* 0x00000000400472ca */ /* 0x000fe200000e0000 */
[----:B------:R-:W-:Y:S01]  /*55b0*/  IMAD.U32 R136, R92, 0x10000, RZ ;  /* 0x000100005c887824 */ /* 0x000fe200078e00ff */
[C---:B------:R-:W-:Y:S01]  /*55c0*/  SHF.L.U32 R82, R88.reuse, 0x10, RZ ;  /* 0x0000001058527819 */ /* 0x040fe200000006ff */
[----:B------:R-:W-:Y:S01]  /*55d0*/  IMAD.U32 R121, R97, 0x10000, RZ ;  /* 0x0001000061797824 */ /* 0x000fe200078e00ff */
[----:B------:R-:W-:Y:S01]  /*55e0*/  PRMT R81, R88, 0x8880, RZ ;  /* 0x0000888058517816 */ /* 0x000fe200000000ff */
[----:B------:R-:W-:Y:S01]  /*55f0*/  IMAD.U32 R106, R102, 0x10000, RZ ;  /* 0x00010000666a7824 */ /* 0x000fe200078e00ff */
[----:B------:R-:W-:Y:S01]  /*5600*/  SHF.L.U32 R83, R88, 0x8, RZ ;  /* 0x0000000858537819 */ /* 0x000fe200000006ff */
[----:B------:R-:W-:Y:S01]  /*5610*/  IMAD.SHL.U32 R129, R94, 0x100, RZ ;  /* 0x000001005e817824 */ /* 0x000fe200078e00ff */
[----:B------:R-:W-:Y:S01]  /*5620*/  SHF.R.S32.HI R82, RZ, 0x18, R82 ;  /* 0x00000018ff527819 */ /* 0x000fe20000011452 */
[----:B------:R-:W-:Y:S01]  /*5630*/  IMAD.SHL.U32 R114, R99, 0x100, RZ ;  /* 0x0000010063727824 */ /* 0x000fe200078e00ff */
[C---:B------:R-:W-:Y:S01]  /*5640*/  PRMT R145, R89.reuse, 0x8880, RZ ;  /* 0x0000888059917816 */ /* 0x040fe200000000ff */
[----:B------:R-:W-:Y:S01]  /*5650*/  BSSY.RECONVERGENT B0, `(.L_x_92) ;  /* 0x0000125000007945 */ /* 0x000fe20003800200 */
[----:B------:R-:W-:Y:S01]  /*5660*/  SHF.R.S32.HI R83, RZ, 0x18, R83 ;  /* 0x00000018ff537819 */ /* 0x000fe20000011453 */
[----:B------:R-:W3:Y:S01]  /*5670*/  LDTM.x64 R4, tmem[UR4] ;  /* 0x00000004000479ee */ /* 0x000ee20008340000 */
[----:B------:R-:W-:Y:S01]  /*5680*/  NOP ;  /* 0x0000000000007918 */ /* 0x000fe20000000000 */
[----:B------:R-:W-:Y:S02]  /*5690*/  R2UR UR5, R148 ;  /* 0x00000000940572ca */ /* 0x000fe400000e0000 */
[----:B------:R-:W-:Y:S02]  /*56a0*/  SHF.R.S32.HI R84, RZ, 0x18, R88 ;  /* 0x00000018ff547819 */ /* 0x000fe40000011458 */
[----:B------:R-:W-:Y:S02]  /*56b0*/  SHF.L.U32 R144, R89, 0x10, RZ ;  /* 0x0000001059907819 */ /* 0x000fe400000006ff */
[----:B------:R-:W-:Y:S02]  /*56c0*/  PRMT R142, R90, 0x8880, RZ ;  /* 0x000088805a8e7816 */ /* 0x000fe400000000ff */
[----:B------:R-:W-:Y:S02]  /*56d0*/  SHF.R.S32.HI R85, RZ, 0x18, R89 ;  /* 0x00000018ff557819 */ /* 0x000fe40000011459 */
[C---:B------:R-:W-:Y:S02]  /*56e0*/  PRMT R140, R91.reuse, 0x8880, RZ ;  /* 0x000088805b8c7816 */ /* 0x040fe400000000ff */
[----:B------:R-:W-:Y:S01]  /*56f0*/  SHF.R.S32.HI R86, RZ, 0x18, R90 ;  /* 0x00000018ff567819 */ /* 0x000fe2000001145a */
[----:B------:R-:W-:Y:S01]  /*5700*/  UIADD3 UR5, UPT, UPT, UR5, 0xa0, URZ ;  /* 0x000000a005057890 */ /* 0x000fe2000fffe0ff */
[----:B------:R-:W-:Y:S02]  /*5710*/  SHF.L.U32 R139, R91, 0x10, RZ ;  /* 0x000000105b8b7819 */ /* 0x000fe400000006ff */
[----:B------:R-:W-:Y:S01]  /*5720*/  PRMT R137, R92, 0x8880, RZ ;  /* 0x000088805c897816 */ /* 0x000fe200000000ff */
[----:B------:R-:W-:Y:S01]  /*5730*/  UPRMT UR5, UR37, 0x654, UR5 ;  /* 0x0000065425057896 */ /* 0x000fe20008000005 */
[----:B------:R-:W-:Y:S02]  /*5740*/  SHF.R.S32.HI R88, RZ, 0x18, R91 ;  /* 0x00000018ff587819 */ /* 0x000fe4000001145b */
[C---:B------:R-:W-:Y:S01]  /*5750*/  PRMT R134, R93.reuse, 0x8880, RZ ;  /* 0x000088805d867816 */ /* 0x040fe200000000ff */
[C---:B---3--:R-:W-:Y:S01]  /*5760*/  IMAD R4, R78.reuse, R4, RZ ;  /* 0x000000044e047224 */ /* 0x048fe200078e02ff */
[----:B------:R-:W-:Y:S01]  /*5770*/  SHF.L.U32 R133, R93, 0x10, RZ ;  /* 0x000000105d857819 */ /* 0x000fe200000006ff */
[----:B------:R-:W-:Y:S01]  /*5780*/  IMAD R5, R78, R5, RZ ;  /* 0x000000054e057224 */ /* 0x000fe200078e02ff */
[----:B------:R-:W-:Y:S01]  /*5790*/  PRMT R131, R94, 0x8880, RZ ;  /* 0x000088805e837816 */ /* 0x000fe200000000ff */
[C---:B------:R-:W-:Y:S01]  /*57a0*/  IMAD R6, R78.reuse, R6, RZ ;  /* 0x000000064e067224 */ /* 0x040fe200078e02ff */
[----:B------:R-:W-:Y:S01]  /*57b0*/  SYNCS.ARRIVE.TRANS64.RED.A1T0 RZ, [UR5], RZ ;  /* 0x000000ffffff79a7 */ /* 0x000fe20008100405 */
[-C--:B------:R-:W-:Y:S01]  /*57c0*/  IMAD R4, R81, R80.reuse, R4 ;  /* 0x0000005051047224 */ /* 0x080fe200078e0204 */
[----:B------:R-:W-:Y:S01]  /*57d0*/  MOV R81, R145 ;  /* 0x0000009100517202 */ /* 0x000fe20000000f00 */
[----:B------:R-:W-:Y:S01]  /*57e0*/  IMAD R7, R78, R7, RZ ;  /* 0x000000074e077224 */ /* 0x000fe200078e02ff */
[----:B------:R-:W-:Y:S01]  /*57f0*/  SHF.L.U32 R130, R94, 0x10, RZ ;  /* 0x000000105e827819 */ /* 0x000fe200000006ff */
[-C--:B------:R-:W-:Y:S01]  /*5800*/  IMAD R5, R82, R80.reuse, R5 ;  /* 0x0000005052057224 */ /* 0x080fe200078e0205 */
[----:B------:R-:W-:Y:S01]  /*5810*/  SHF.R.S32.HI R82, RZ, 0x18, R144 ;  /* 0x00000018ff527819 */ /* 0x000fe20000011490 */
[----:B------:R-:W-:Y:S01]  /*5820*/  IMAD R6, R83, R80, R6 ;  /* 0x0000005053067224 */ /* 0x000fe200078e0206 */
[C---:B------:R-:W-:Y:S01]  /*5830*/  PRMT R128, R95.reuse, 0x8880, RZ ;  /* 0x000088805f807816 */ /* 0x040fe200000000ff */
[----:B------:R-:W-:Y:S01]  /*5840*/  IMAD R8, R78, R8, RZ ;  /* 0x000000084e087224 */ /* 0x000fe200078e02ff */
[----:B------:R-:W-:Y:S01]  /*5850*/  SHF.L.U32 R127, R95, 0x10, RZ ;  /* 0x000000105f7f7819 */ /* 0x000fe200000006ff */
[-C--:B------:R-:W-:Y:S01]  /*5860*/  IMAD R7, R84, R80.reuse, R7 ;  /* 0x0000005054077224 */ /* 0x080fe200078e0207 */
[----:B------:R-:W-:Y:S01]  /*5870*/  PRMT R125, R96, 0x8880, RZ ;  /* 0x00008880607d7816 */ /* 0x000fe200000000ff */
[----:B------:R-:W-:Y:S01]  /*5880*/  IMAD R9, R78, R9, RZ ;  /* 0x000000094e097224 */ /* 0x000fe200078e02ff */
[----:B------:R-:W-:Y:S01]  /*5890*/  SHF.L.U32 R124, R96, 0x10, RZ ;  /* 0x00000010607c7819 */ /* 0x000fe200000006ff */
[----:B------:R-:W-:Y:S01]  /*58a0*/  IMAD R8, R81, R80, R8 ;  /* 0x0000005051087224 */ /* 0x000fe200078e0208 */
[----:B------:R-:W-:Y:S01]  /*58b0*/  I2IP.S8.S32.SAT R148, R7, R6, RZ ;  /* 0x0000000607947239 */ /* 0x000fe200000014ff */
[C---:B------:R-:W-:Y:S01]  /*58c0*/  IMAD R10, R78.reuse, R10, RZ ;  /* 0x0000000a4e0a7224 */ /* 0x040fe200078e02ff */
[----:B------:R-:W-:Y:S01]  /*58d0*/  PRMT R122, R97, 0x8880, RZ ;  /* 0x00008880617a7816 */ /* 0x000fe200000000ff */
[----:B------:R-:W-:Y:S01]  /*58e0*/  IMAD R11, R78, R11, RZ ;  /* 0x0000000b4e0b7224 */ /* 0x000fe200078e02ff */
[----:B------:R-:W-:Y:S01]  /*58f0*/  I2IP.S8.S32.SAT R148, R5, R4, R148 ;  /* 0x0000000405947239 */ /* 0x000fe20000001494 */
[----:B------:R-:W-:Y:S01]  /*5900*/  IMAD R9, R82, R80, R9 ;  /* 0x0000005052097224 */ /* 0x000fe200078e0209 */
[----:B------:R-:W-:Y:S01]  /*5910*/  SHF.R.S32.HI R82, RZ, 0x18, R141 ;  /* 0x00000018ff527819 */ /* 0x000fe2000001148d */
[----:B------:R-:W-:Y:S01]  /*5920*/  IMAD R12, R78, R12, RZ ;  /* 0x0000000c4e0c7224 */ /* 0x000fe200078e02ff */
[C---:B------:R-:W-:Y:S01]  /*5930*/  PRMT R119, R98.reuse, 0x8880, RZ ;  /* 0x0000888062777816 */ /* 0x040fe200000000ff */
[----:B------:R-:W-:Y:S01]  /*5940*/  IMAD.MOV.U32 R83, RZ, RZ, R142 ;  /* 0x000000ffff537224 */ /* 0x000fe200078e008e */
[----:B------:R-:W-:Y:S01]  /*5950*/  SHF.L.U32 R118, R98, 0x10, RZ ;  /* 0x0000001062767819 */ /* 0x000fe200000006ff */
[C---:B------:R-:W-:Y:S01]  /*5960*/  IMAD R13, R78.reuse, R13, RZ ;  /* 0x0000000d4e0d7224 */ /* 0x040fe200078e02ff */
[C---:B------:R-:W-:Y:S01]  /*5970*/  PRMT R116, R99.reuse, 0x8880, RZ ;  /* 0x0000888063747816 */ /* 0x040fe200000000ff */
[C---:B------:R-:W-:Y:S01]  /*5980*/  IMAD R14, R78.reuse, R14, RZ ;  /* 0x0000000e4e0e7224 */ /* 0x040fe200078e02ff */
[----:B------:R-:W-:Y:S01]  /*5990*/  SHF.L.U32 R115, R99, 0x10, RZ ;  /* 0x0000001063737819 */ /* 0x000fe200000006ff */
[----:B------:R-:W-:Y:S01]  /*59a0*/  IMAD R15, R78, R15, RZ ;  /* 0x0000000f4e0f7224 */ /* 0x000fe200078e02ff */
[----:B------:R-:W-:Y:S01]  /*59b0*/  PRMT R113, R100, 0x8880, RZ ;  /* 0x0000888064717816 */ /* 0x000fe200000000ff */
[----:B------:R-:W-:Y:S01]  /*59c0*/  IMAD R0, R78, R16, RZ ;  /* 0x000000104e007224 */ /* 0x000fe200078e02ff */
[----:B------:R-:W-:Y:S01]  /*59d0*/  SHF.L.U32 R112, R100, 0x10, RZ ;  /* 0x0000001064707819 */ /* 0x000fe200000006ff */
[C---:B------:R-:W-:Y:S01]  /*59e0*/  IMAD R2, R78.reuse, R17, RZ ;  /* 0x000000114e027224 */ /* 0x040fe200078e02ff */
[C---:B------:R-:W-:Y:S01]  /*59f0*/  PRMT R110, R101.reuse, 0x8880, RZ ;  /* 0x00008880656e7816 */ /* 0x040fe200000000ff */
[C---:B------:R-:W-:Y:S01]  /*5a00*/  IMAD R3, R78.reuse, R18, RZ ;  /* 0x000000124e037224 */ /* 0x040fe200078e02ff */
[----:B------:R-:W-:Y:S01]  /*5a10*/  SHF.L.U32 R109, R101, 0x10, RZ ;  /* 0x00000010656d7819 */ /* 0x000fe200000006ff */
[----:B------:R-:W-:Y:S01]  /*5a20*/  IMAD R19, R78, R19, RZ ;  /* 0x000000134e137224 */ /* 0x000fe200078e02ff */
[----:B------:R-:W-:Y:S01]  /*5a30*/  PRMT R107, R102, 0x8880, RZ ;  /* 0x00008880666b7816 */ /* 0x000fe200000000ff */
[C---:B------:R-:W-:Y:S01]  /*5a40*/  IMAD R16, R78.reuse, R20, RZ ;  /* 0x000000144e107224 */ /* 0x040fe200078e02ff */
[----:B------:R-:W-:Y:S01]  /*5a50*/  PRMT R104, R103, 0x8880, RZ ;  /* 0x0000888067687816 */ /* 0x000fe200000000ff */
[C---:B------:R-:W-:Y:S01]  /*5a60*/  IMAD R17, R78.reuse, R21, RZ ;  /* 0x000000154e117224 */ /* 0x040fe200078e02ff */
[----:B------:R-:W-:Y:S01]  /*5a70*/  SHF.L.U32 R143, R89, 0x8, RZ ;  /* 0x00000008598f7819 */ /* 0x000fe200000006ff */
[C---:B------:R-:W-:Y:S01]  /*5a80*/  IMAD R18, R78.reuse, R22, RZ ;  /* 0x000000164e127224 */ /* 0x040fe200078e02ff */
[----:B------:R-:W-:Y:S01]  /*5a90*/  SHF.R.S32.HI R89, RZ, 0x18, R92 ;  /* 0x00000018ff597819 */ /* 0x000fe2000001145c */
[C---:B------:R-:W-:Y:S01]  /*5aa0*/  IMAD R23, R78.reuse, R23, RZ ;  /* 0x000000174e177224 */ /* 0x040fe200078e02ff */
[----:B------:R-:W-:Y:S01]  /*5ab0*/  SHF.R.S32.HI R81, RZ, 0x18, R143 ;  /* 0x00000018ff517819 */ /* 0x000fe2000001148f */
[----:B------:R-:W-:Y:S01]  /*5ac0*/  IMAD R20, R78, R24, RZ ;  /* 0x000000184e147224 */ /* 0x000fe200078e02ff */
[----:B------:R-:W-:Y:S01]  /*5ad0*/  SHF.L.U32 R87, R90, 0x8, RZ ;  /* 0x000000085a577819 */ /* 0x000fe200000006ff */
[----:B------:R-:W-:Y:S01]  /*5ae0*/  IMAD R21, R78, R25, RZ ;  /* 0x000000194e157224 */ /* 0x000fe200078e02ff */
[----:B------:R-:W-:Y:S01]  /*5af0*/  SHF.R.S32.HI R90, RZ, 0x18, R93 ;  /* 0x00000018ff5a7819 */ /* 0x000fe2000001145d */
[----:B------:R-:W-:Y:S01]  /*5b00*/  IMAD R10, R81, R80, R10 ;  /* 0x00000050510a7224 */ /* 0x000fe200078e020a */
[----:B------:R-:W-:Y:S01]  /*5b10*/  MOV R81, R140 ;  /* 0x0000008c00517202 */ /* 0x000fe20000000f00 */
[-C--:B------:R-:W-:Y:S01]  /*5b20*/  IMAD R11, R85, R80.reuse, R11 ;  /* 0x00000050550b7224 */ /* 0x080fe200078e020b */
[----:B------:R-:W-:Y:S01]  /*5b30*/  SHF.R.S32.HI R87, RZ, 0x18, R87 ;  /* 0x00000018ff577819 */ /* 0x000fe20000011457 */
[-C--:B------:R-:W-:Y:S01]  /*5b40*/  IMAD R12, R83, R80.reuse, R12 ;  /* 0x00000050530c7224 */ /* 0x080fe200078e020c */
[----:B------:R-:W-:Y:S01]  /*5b50*/  SHF.R.S32.HI R83, RZ, 0x18, R139 ;  /* 0x00000018ff537819 */ /* 0x000fe2000001148b */
[----:B------:R-:W-:Y:S01]  /*5b60*/  IMAD R13, R82, R80, R13 ;  /* 0x00000050520d7224 */ /* 0x000fe200078e020d */
[----:B------:R-:W-:Y:S01]  /*5b70*/  I2IP.S8.S32.SAT R149, R11, R10, RZ ;  /* 0x0000000a0b957239 */ /* 0x000fe200000014ff */
[-C--:B------:R-:W-:Y:S01]  /*5b80*/  IMAD R14, R87, R80.reuse, R14 ;  /* 0x00000050570e7224 */ /* 0x080fe200078e020e */
[----:B------:R-:W-:Y:S01]  /*5b90*/  SHF.R.S32.HI R82, RZ, 0x18, R136 ;  /* 0x00000018ff527819 */ /* 0x000fe20000011488 */
[----:B------:R-:W-:Y:S01]  /*5ba0*/  IMAD R15, R86, R80, R15 ;  /* 0x00000050560f7224 */ /* 0x000fe200078e020f */
[----:B------:R-:W-:Y:S01]  /*5bb0*/  I2IP.S8.S32.SAT R149, R9, R8, R149 ;  /* 0x0000000809957239 */ /* 0x000fe20000001495 */
[-C--:B------:R-:W-:Y:S01]  /*5bc0*/  IMAD R0, R81, R80.reuse, R0 ;  /* 0x0000005051007224 */ /* 0x080fe200078e0200 */
[----:B------:R-:W-:Y:S01]  /*5bd0*/  SHF.L.U32 R138, R91, 0x8, RZ ;  /* 0x000000085b8a7819 */ /* 0x000fe200000006ff */
[----:B------:R-:W-:Y:S01]  /*5be0*/  IMAD R2, R83, R80, R2 ;  /* 0x0000005053027224 */ /* 0x000fe200078e0202 */
[----:B------:R-:W-:Y:S01]  /*5bf0*/  I2IP.S8.S32.SAT R150, R15, R14, RZ ;  /* 0x0000000e0f967239 */ /* 0x000fe200000014ff */
[C---:B------:R-:W-:Y:S01]  /*5c00*/  IMAD R22, R78.reuse, R26, RZ ;  /* 0x0000001a4e167224 */ /* 0x040fe200078e02ff */
[----:B------:R-:W-:Y:S01]  /*5c10*/  MOV R83, R137 ;  /* 0x0000008900537202 */ /* 0x000fe20000000f00 */
[C---:B------:R-:W-:Y:S01]  /*5c20*/  IMAD R27, R78.reuse, R27, RZ ;  /* 0x0000001b4e1b7224 */ /* 0x040fe200078e02ff */
[----:B------:R-:W-:Y:S01]  /*5c30*/  I2IP.S8.S32.SAT R150, R13, R12, R150 ;  /* 0x0000000c0d967239 */ /* 0x000fe20000001496 */
[C---:B------:R-:W-:Y:S01]  /*5c40*/  IMAD R24, R78.reuse, R28, RZ ;  /* 0x0000001c4e187224 */ /* 0x040fe200078e02ff */
[----:B------:R-:W-:Y:S01]  /*5c50*/  SHF.R.S32.HI R81, RZ, 0x18, R138 ;  /* 0x00000018ff517819 */ /* 0x000fe2000001148a */
[C---:B------:R-:W-:Y:S01]  /*5c60*/  IMAD R25, R78.reuse, R29, RZ ;  /* 0x0000001d4e197224 */ /* 0x040fe200078e02ff */
[----:B------:R-:W-:Y:S01]  /*5c70*/  SHF.R.S32.HI R91, RZ, 0x18, R94 ;  /* 0x00000018ff5b7819 */ /* 0x000fe2000001145e */
[----:B------:R-:W-:Y:S01]  /*5c80*/  IMAD R26, R78, R30, RZ ;  /* 0x0000001e4e1a7224 */ /* 0x000fe200078e02ff */
[----:B------:R-:W-:Y:S01]  /*5c90*/  SHF.R.S32.HI R94, RZ, 0x18, R97 ;  /* 0x00000018ff5e7819 */ /* 0x000fe20000011461 */
[-C--:B------:R-:W-:Y:S01]  /*5ca0*/  IMAD R3, R81, R80.reuse, R3 ;  /* 0x0000005051037224 */ /* 0x080fe200078e0203 */
[----:B------:R-:W-:Y:S01]  /*5cb0*/  SHF.L.U32 R135, R92, 0x8, RZ ;  /* 0x000000085c877819 */ /* 0x000fe200000006ff */
[----:B------:R-:W-:Y:S01]  /*5cc0*/  IMAD R19, R88, R80, R19 ;  /* 0x0000005058137224 */ /* 0x000fe200078e0213 */
[----:B------:R-:W-:Y:S01]  /*5cd0*/  MOV R81, R134 ;  /* 0x0000008600517202 */ /* 0x000fe20000000f00 */
[-C--:B------:R-:W-:Y:S01]  /*5ce0*/  IMAD R16, R83, R80.reuse, R16 ;  /* 0x0000005053107224 */ /* 0x080fe200078e0210 */
[----:B------:R-:W-:Y:S01]  /*5cf0*/  SHF.R.S32.HI R85, RZ, 0x18, R135 ;  /* 0x00000018ff557819 */ /* 0x000fe20000011487 */
[-C--:B------:R-:W-:Y:S01]  /*5d00*/  IMAD R17, R82, R80.reuse, R17 ;  /* 0x0000005052117224 */ /* 0x080fe200078e0211 */
[----:B------:R-:W-:Y:S01]  /*5d10*/  I2IP.S8.S32.SAT R151, R19, R3, RZ ;  /* 0x0000000313977239 */ /* 0x000fe200000014ff */
[----:B------:R-:W-:Y:S01]  /*5d20*/  IMAD R31, R78, R31, RZ ;  /* 0x0000001f4e1f7224 */ /* 0x000fe200078e02ff */
[----:B------:R-:W-:Y:S01]  /*5d30*/  SHF.R.S32.HI R82, RZ, 0x18, R133 ;  /* 0x00000018ff527819 */ /* 0x000fe20000011485 */
[-C--:B------:R-:W-:Y:S01]  /*5d40*/  IMAD R18, R85, R80.reuse, R18 ;  /* 0x0000005055127224 */ /* 0x080fe200078e0212 */
[----:B------:R-:W-:Y:S01]  /*5d50*/  SHF.L.U32 R132, R93, 0x8, RZ ;  /* 0x000000085d847819 */ /* 0x000fe200000006ff */
[----:B------:R-:W-:Y:S01]  /*5d60*/  IMAD R23, R89, R80, R23 ;  /* 0x0000005059177224 */ /* 0x000fe200078e0217 */
[----:B------:R-:W-:Y:S01]  /*5d70*/  I2IP.S8.S32.SAT R151, R2, R0, R151 ;  /* 0x0000000002977239 */ /* 0x000fe20000001497 */
[-C--:B------:R-:W-:Y:S01]  /*5d80*/  IMAD R20, R81, R80.reuse, R20 ;  /* 0x0000005051147224 */ /* 0x080fe200078e0214 */
[----:B------:R-:W-:Y:S01]  /*5d90*/  SHF.R.S32.HI R81, RZ, 0x18, R132 ;  /* 0x00000018ff517819 */ /* 0x000fe20000011484 */
[----:B------:R-:W-:Y:S01]  /*5da0*/  IMAD R21, R82, R80, R21 ;  /* 0x0000005052157224 */ /* 0x000fe200078e0215 */
[----:B------:R-:W-:Y:S01]  /*5db0*/  I2IP.S8.S32.SAT R160, R23, R18, RZ ;  /* 0x0000001217a07239 */ /* 0x000fe200000014ff */
[----:B------:R-:W-:Y:S01]  /*5dc0*/  IMAD R28, R78, R32, RZ ;  /* 0x000000204e1c7224 */ /* 0x000fe200078e02ff */
[----:B------:R-:W-:Y:S01]  /*5dd0*/  MOV R83, R131 ;  /* 0x0000008300537202 */ /* 0x000fe20000000f00 */
[-C--:B------:R-:W-:Y:S01]  /*5de0*/  IMAD R22, R81, R80.reuse, R22 ;  /* 0x0000005051167224 */ /* 0x080fe200078e0216 */
[----:B------:R-:W-:Y:S01]  /*5df0*/  SHF.R.S32.HI R82, RZ, 0x18, R130 ;  /* 0x00000018ff527819 */ /* 0x000fe20000011482 */
[-C--:B------:R-:W-:Y:S01]  /*5e00*/  IMAD R27, R90, R80.reuse, R27 ;  /* 0x000000505a1b7224 */ /* 0x080fe200078e021b */
[----:B------:R-:W-:Y:S01]  /*5e10*/  SHF.R.S32.HI R85, RZ, 0x18, R129 ;  /* 0x00000018ff557819 */ /* 0x000fe20000011481 */
[-C--:B------:R-:W-:Y:S01]  /*5e20*/  IMAD R24, R83, R80.reuse, R24 ;  /* 0x0000005053187224 */ /* 0x080fe200078e0218 */
[----:B------:R1:W-:Y:S01]  /*5e30*/  STS.128 [R180+UR43+0x2200], R148 ;  /* 0x00220094b4007988 */ /* 0x0003e20008000c2b */
[-C--:B------:R-:W-:Y:S01]  /*5e40*/  IMAD R25, R82, R80.reuse, R25 ;  /* 0x0000005052197224 */ /* 0x080fe200078e0219 */
[----:B------:R-:W-:Y:S01]  /*5e50*/  SHF.L.U32 R126, R95, 0x8, RZ ;  /* 0x000000085f7e7819 */ /* 0x000fe200000006ff */
[----:B------:R-:W-:Y:S01]  /*5e60*/  IMAD R26, R85, R80, R26 ;  /* 0x00000050551a7224 */ /* 0x000fe200078e021a */
[----:B------:R-:W-:Y:S01]  /*5e70*/  I2IP.S8.S32.SAT R160, R17, R16, R160 ;  /* 0x0000001011a07239 */ /* 0x000fe200000014a0 */
[----:B------:R-:W-:Y:S01]  /*5e80*/  IMAD.MOV.U32 R81, RZ, RZ, R128 ;  /* 0x000000ffff517224 */ /* 0x000fe200078e0080 */
[----:B------:R-:W-:Y:S01]  /*5e90*/  SHF.R.S32.HI R82, RZ, 0x18, R127 ;  /* 0x00000018ff527819 */ /* 0x000fe2000001147f */
[C---:B------:R-:W-:Y:S01]  /*5ea0*/  IMAD R29, R78.reuse, R33, RZ ;  /* 0x000000214e1d7224 */ /* 0x040fe200078e02ff */
[----:B------:R-:W-:Y:S01]  /*5eb0*/  I2IP.S8.S32.SAT R161, R27, R22, RZ ;  /* 0x000000161ba17239 */ /* 0x000fe200000014ff */
[----:B------:R-:W-:Y:S01]  /*5ec0*/  IMAD R31, R91, R80, R31 ;  /* 0x000000505b1f7224 */ /* 0x000fe200078e021f */
[----:B------:R-:W-:Y:S01]  /*5ed0*/  SHF.R.S32.HI R83, RZ, 0x18, R126 ;  /* 0x00000018ff537819 */ /* 0x000fe2000001147e */
[C---:B------:R-:W-:Y:S01]  /*5ee0*/  IMAD R30, R78.reuse, R34, RZ ;  /* 0x000000224e1e7224 */ /* 0x040fe200078e02ff */
[----:B------:R-:W-:Y:S01]  /*5ef0*/  I2IP.S8.S32.SAT R161, R21, R20, R161 ;  /* 0x0000001415a17239 */ /* 0x000fe200000014a1 */
[----:B------:R-:W-:Y:S01]  /*5f00*/  IMAD R28, R81, R80, R28 ;  /* 0x00000050511c7224 */ /* 0x000fe200078e021c */
[----:B------:R-:W-:Y:S01]  /*5f10*/  SHF.R.S32.HI R92, RZ, 0x18, R95 ;  /* 0x00000018ff5c7819 */ /* 0x000fe2000001145f */
[----:B------:R-:W-:Y:S01]  /*5f20*/  IMAD R35, R78, R35, RZ ;  /* 0x000000234e237224 */ /* 0x000fe200078e02ff */
[----:B------:R-:W-:Y:S01]  /*5f30*/  I2IP.S8.S32.SAT R162, R31, R26, RZ ;  /* 0x0000001a1fa27239 */ /* 0x000fe200000014ff */
[----:B------:R-:W-:Y:S01]  /*5f40*/  IMAD R29, R82, R80, R29 ;  /* 0x00000050521d7224 */ /* 0x000fe200078e021d */
[----:B------:R-:W-:Y:S01]  /*5f50*/  MOV R81, R125 ;  /* 0x0000007d00517202 */ /* 0x000fe20000000f00 */
[----:B------:R-:W-:Y:S01]  /*5f60*/  IMAD R32, R78, R36, RZ ;  /* 0x000000244e207224 */ /* 0x000fe200078e02ff */
[----:B------:R-:W-:Y:S01]  /*5f70*/  I2IP.S8.S32.SAT R162, R25, R24, R162 ;  /* 0x0000001819a27239 */ /* 0x000fe200000014a2 */
[-C--:B------:R-:W-:Y:S01]  /*5f80*/  IMAD R30, R83, R80.reuse, R30 ;  /* 0x00000050531e7224 */ /* 0x080fe200078e021e */
[----:B------:R-:W-:Y:S01]  /*5f90*/  SHF.L.U32 R123, R96, 0x8, RZ ;  /* 0x00000008607b7819 */ /* 0x000fe200000006ff */
[----:B------:R-:W-:Y:S01]  /*5fa0*/  IMAD R35, R92, R80, R35 ;  /* 0x000000505c237224 */ /* 0x000fe200078e0223 */
[----:B------:R-:W-:Y:S01]  /*5fb0*/  SHF.R.S32.HI R82, RZ, 0x18, R124 ;  /* 0x00000018ff527819 */ /* 0x000fe2000001147c */
[C---:B------:R-:W-:Y:S01]  /*5fc0*/  IMAD R33, R78.reuse, R37, RZ ;  /* 0x000000254e217224 */ /* 0x040fe200078e02ff */
[----:B------:R-:W-:Y:S01]  /*5fd0*/  MOV R83, R122 ;  /* 0x0000007a00537202 */ /* 0x000fe20000000f00 */
[----:B------:R-:W-:Y:S01]  /*5fe0*/  IMAD R32, R81, R80, R32 ;  /* 0x0000005051207224 */ /* 0x000fe200078e0220 */
[----:B------:R-:W-:Y:S01]  /*5ff0*/  SHF.R.S32.HI R81, RZ, 0x18, R123 ;  /* 0x00000018ff517819 */ /* 0x000fe2000001147b */
[C---:B------:R-:W-:Y:S01]  /*6000*/  IMAD R34, R78.reuse, R38, RZ ;  /* 0x000000264e227224 */ /* 0x040fe200078e02ff */
[----:B------:R-:W-:Y:S01]  /*6010*/  SHF.R.S32.HI R93, RZ, 0x18, R96 ;  /* 0x00000018ff5d7819 */ /* 0x000fe20000011460 */
[----:B------:R-:W-:Y:S01]  /*6020*/  IMAD R39, R78, R39, RZ ;  /* 0x000000274e277224 */ /* 0x000fe200078e02ff */
[----:B------:R-:W-:Y:S01]  /*6030*/  I2IP.S8.S32.SAT R163, R35, R30, RZ ;  /* 0x0000001e23a37239 */ /* 0x000fe200000014ff */
[----:B------:R-:W-:Y:S01]  /*6040*/  IMAD R33, R82, R80, R33 ;  /* 0x0000005052217224 */ /* 0x000fe200078e0221 */
[----:B------:R-:W-:Y:S01]  /*6050*/  SHF.L.U32 R120, R97, 0x8, RZ ;  /* 0x0000000861787819 */ /* 0x000fe200000006ff */
[C---:B------:R-:W-:Y:S01]  /*6060*/  IMAD R36, R78.reuse, R40, RZ ;  /* 0x000000284e247224 */ /* 0x040fe200078e02ff */
[----:B------:R-:W-:Y:S01]  /*6070*/  I2IP.S8.S32.SAT R163, R29, R28, R163 ;  /* 0x0000001c1da37239 */ /* 0x000fe200000014a3 */
[-C--:B------:R-:W-:Y:S01]  /*6080*/  IMAD R34, R81, R80.reuse, R34 ;  /* 0x0000005051227224 */ /* 0x080fe200078e0222 */
[----:B------:R-:W-:Y:S01]  /*6090*/  SHF.R.S32.HI R82, RZ, 0x18, R121 ;  /* 0x00000018ff527819 */ /* 0x000fe20000011479 */
[C---:B------:R-:W-:Y:S01]  /*60a0*/  IMAD R37, R78.reuse, R41, RZ ;  /* 0x000000294e257224 */ /* 0x040fe200078e02ff */
[----:B------:R-:W-:Y:S01]  /*60b0*/  MOV R81, R119 ;  /* 0x0000007700517202 */ /* 0x000fe20000000f00 */
[----:B------:R-:W-:Y:S01]  /*60c0*/  IMAD R39, R93, R80, R39 ;  /* 0x000000505d277224 */ /* 0x000fe200078e0227 */
[----:B------:R-:W-:Y:S01]  /*60d0*/  SHF.R.S32.HI R85, RZ, 0x18, R120 ;  /* 0x00000018ff557819 */ /* 0x000fe20000011478 */
[C---:B------:R-:W-:Y:S01]  /*60e0*/  IMAD R38, R78.reuse, R42, RZ ;  /* 0x0000002a4e267224 */ /* 0x040fe200078e02ff */
[----:B------:R1:W-:Y:S01]  /*60f0*/  STS.128 [R179+0x2200], R160 ;  /* 0x002200a0b3007388 */ /* 0x0003e20000000c00 */
[----:B------:R-:W-:Y:S01]  /*6100*/  IMAD R36, R83, R80, R36 ;  /* 0x0000005053247224 */ /* 0x000fe200078e0224 */
[----:B------:R-:W-:Y:S01]  /*6110*/  I2IP.S8.S32.SAT R172, R39, R34, RZ ;  /* 0x0000002227ac7239 */ /* 0x000fe200000014ff */
[----:B------:R-:W-:Y:S01]  /*6120*/  IMAD R43, R78, R43, RZ ;  /* 0x0000002b4e2b7224 */ /* 0x000fe200078e02ff */
[----:B------:R-:W-:Y:S01]  /*6130*/  MOV R83, R116 ;  /* 0x0000007400537202 */ /* 0x000fe20000000f00 */
[----:B------:R-:W-:Y:S01]  /*6140*/  IMAD R37, R82, R80, R37 ;  /* 0x0000005052257224 */ /* 0x000fe200078e0225 */
[----:B------:R-:W-:Y:S01]  /*6150*/  I2IP.S8.S32.SAT R172, R33, R32, R172 ;  /* 0x0000002021ac7239 */ /* 0x000fe200000014ac */
[----:B------:R-:W-:Y:S01]  /*6160*/  IMAD R40, R78, R44, RZ ;  /* 0x0000002c4e287224 */ /* 0x000fe200078e02ff */
[----:B------:R-:W-:Y:S01]  /*6170*/  SHF.R.S32.HI R82, RZ, 0x18, R118 ;  /* 0x00000018ff527819 */ /* 0x000fe20000011476 */
[-C--:B------:R-:W-:Y:S01]  /*6180*/  IMAD R38, R85, R80.reuse, R38 ;  /* 0x0000005055267224 */ /* 0x080fe200078e0226 */
[----:B------:R-:W-:Y:S01]  /*6190*/  SHF.L.U32 R117, R98, 0x8, RZ ;  /* 0x0000000862757819 */ /* 0x000fe200000006ff */
[-C--:B------:R-:W-:Y:S01]  /*61a0*/  IMAD R43, R94, R80.reuse, R43 ;  /* 0x000000505e2b7224 */ /* 0x080fe200078e022b */
[----:B------:R-:W-:Y:S01]  /*61b0*/  SHF.R.S32.HI R95, RZ, 0x18, R98 ;  /* 0x00000018ff5f7819 */ /* 0x000fe20000011462 */
[C---:B------:R-:W-:Y:S01]  /*61c0*/  IMAD R41, R78.reuse, R45, RZ ;  /* 0x0000002d4e297224 */ /* 0x040fe200078e02ff */
[----:B------:R-:W-:Y:S01]  /*61d0*/  SHF.R.S32.HI R85, RZ, 0x18, R114 ;  /* 0x00000018ff557819 */ /* 0x000fe20000011472 */
[----:B------:R-:W-:Y:S01]  /*61e0*/  IMAD R40, R81, R80, R40 ;  /* 0x0000005051287224 */ /* 0x000fe200078e0228 */
[----:B------:R-:W-:Y:S01]  /*61f0*/  SHF.R.S32.HI R81, RZ, 0x18, R117 ;  /* 0x00000018ff517819 */ /* 0x000fe20000011475 */
[C---:B------:R-:W-:Y:S01]  /*6200*/  IMAD R42, R78.reuse, R46, RZ ;  /* 0x0000002e4e2a7224 */ /* 0x040fe200078e02ff */
[----:B------:R-:W-:Y:S01]  /*6210*/  I2IP.S8.S32.SAT R173, R43, R38, RZ ;  /* 0x000000262bad7239 */ /* 0x000fe200000014ff */
[----:B------:R-:W-:Y:S01]  /*6220*/  IMAD R47, R78, R47, RZ ;  /* 0x0000002f4e2f7224 */ /* 0x000fe200078e02ff */
[----:B------:R-:W-:Y:S01]  /*6230*/  SHF.R.S32.HI R96, RZ, 0x18, R99 ;  /* 0x00000018ff607819 */ /* 0x000fe20000011463 */
[----:B------:R-:W-:Y:S01]  /*6240*/  IMAD R41, R82, R80, R41 ;  /* 0x0000005052297224 */ /* 0x000fe200078e0229 */
[----:B------:R-:W-:Y:S01]  /*6250*/  I2IP.S8.S32.SAT R173, R37, R36, R173 ;  /* 0x0000002425ad7239 */ /* 0x000fe200000014ad */
[C---:B------:R-:W-:Y:S01]  /*6260*/  IMAD R44, R78.reuse, R48, RZ ;  /* 0x000000304e2c7224 */ /* 0x040fe200078e02ff */
[----:B------:R-:W-:Y:S01]  /*6270*/  SHF.R.S32.HI R82, RZ, 0x18, R115 ;  /* 0x00000018ff527819 */ /* 0x000fe20000011473 */
[-C--:B------:R-:W-:Y:S01]  /*6280*/  IMAD R42, R81, R80.reuse, R42 ;  /* 0x00000050512a7224 */ /* 0x080fe200078e022a */
[----:B------:R-:W-:Y:S01]  /*6290*/  SHF.R.S32.HI R97, RZ, 0x18, R100 ;  /* 0x00000018ff617819 */ /* 0x000fe20000011464 */
[C---:B------:R-:W-:Y:S01]  /*62a0*/  IMAD R45, R78.reuse, R49, RZ ;  /* 0x000000314e2d7224 */ /* 0x040fe200078e02ff */
[----:B------:R-:W-:Y:S01]  /*62b0*/  SHF.R.S32.HI R98, RZ, 0x18, R101 ;  /* 0x00000018ff627819 */ /* 0x000fe20000011465 */
[----:B------:R-:W-:Y:S01]  /*62c0*/  IMAD R47, R95, R80, R47 ;  /* 0x000000505f2f7224 */ /* 0x000fe200078e022f */
[----:B------:R-:W-:Y:S01]  /*62d0*/  SHF.R.S32.HI R99, RZ, 0x18, R102 ;  /* 0x00000018ff637819 */ /* 0x000fe20000011466 */
[----:B------:R-:W-:Y:S01]  /*62e0*/  IMAD R46, R78, R50, RZ ;  /* 0x000000324e2e7224 */ /* 0x000fe200078e02ff */
[----:B------:R-:W-:Y:S01]  /*62f0*/  SHF.L.U32 R111, R100, 0x8, RZ ;  /* 0x00000008646f7819 */ /* 0x000fe200000006ff */
        /* <DEDUP_REMOVED lines=9> */
[----:B------:R-:W-:Y:S01]  /*6390*/  SHF.R.S32.HI R100, RZ, 0x18, R103 ;  /* 0x00000018ff647819 */ /* 0x000fe20000011467 */
[----:B------:R-:W-:Y:S01]  /*63a0*/  IMAD.MOV.U32 R81, RZ, RZ, R113 ;  /* 0x000000ffff517224 */ /* 0x000fe200078e0071 */
[----:B------:R-:W-:Y:S01]  /*63b0*/  SHF.L.U32 R108, R101, 0x8, RZ ;  /* 0x00000008656c7819 */ /* 0x000fe200000006ff */
[-C--:B------:R-:W-:Y:S01]  /*63c0*/  IMAD R51, R96, R80.reuse, R51 ;  /* 0x0000005060337224 */ /* 0x080fe200078e0233 */
[----:B------:R-:W-:Y:S01]  /*63d0*/  SHF.L.U32 R105, R102, 0x8, RZ ;  /* 0x0000000866697819 */ /* 0x000fe200000006ff */
[C---:B------:R-:W-:Y:S01]  /*63e0*/  IMAD R49, R78.reuse, R53, RZ ;  /* 0x000000354e317224 */ /* 0x040fe200078e02ff */
[----:B------:R-:W-:Y:S01]  /*63f0*/  SHF.L.U32 R102, R103, 0x10, RZ ;  /* 0x0000001067667819 */ /* 0x000fe200000006ff */
[----:B------:R-:W-:Y:S01]  /*6400*/  IMAD R48, R81, R80, R48 ;  /* 0x0000005051307224 */ /* 0x000fe200078e0230 */
[----:B------:R-:W-:Y:S01]  /*6410*/  SHF.R.S32.HI R81, RZ, 0x18, R111 ;  /* 0x00000018ff517819 */ /* 0x000fe2000001146f */
[C---:B------:R-:W-:Y:S01]  /*6420*/  IMAD R50, R78.reuse, R54, RZ ;  /* 0x000000364e327224 */ /* 0x040fe200078e02ff */
[----:B------:R-:W-:Y:S01]  /*6430*/  I2IP.S8.S32.SAT R175, R51, R46, RZ ;  /* 0x0000002e33af7239 */ /* 0x000fe200000014ff */
[----:B------:R-:W-:Y:S01]  /*6440*/  IMAD R55, R78, R55, RZ ;  /* 0x000000374e377224 */ /* 0x000fe200078e02ff */
[----:B------:R-:W-:Y:S01]  /*6450*/  SHF.L.U32 R101, R103, 0x8, RZ ;  /* 0x0000000867657819 */ /* 0x000fe200000006ff */
[----:B------:R-:W-:Y:S01]  /*6460*/  IMAD R49, R82, R80, R49 ;  /* 0x0000005052317224 */ /* 0x000fe200078e0231 */
[----:B------:R-:W-:Y:S01]  /*6470*/  I2IP.S8.S32.SAT R175, R45, R44, R175 ;  /* 0x0000002c2daf7239 */ /* 0x000fe200000014af */
[C---:B------:R-:W-:Y:S01]  /*6480*/  IMAD R52, R78.reuse, R56, RZ ;  /* 0x000000384e347224 */ /* 0x040fe200078e02ff */
[----:B------:R-:W-:Y:S01]  /*6490*/  SHF.R.S32.HI R82, RZ, 0x18, R109 ;  /* 0x00000018ff527819 */ /* 0x000fe2000001146d */
[-C--:B------:R-:W-:Y:S01]  /*64a0*/  IMAD R50, R81, R80.reuse, R50 ;  /* 0x0000005051327224 */ /* 0x080fe200078e0232 */
[----:B------:R-:W-:Y:S01]  /*64b0*/  SHF.R.S32.HI R81, RZ, 0x18, R108 ;  /* 0x00000018ff517819 */ /* 0x000fe2000001146c */
[C---:B------:R-:W-:Y:S01]  /*64c0*/  IMAD R53, R78.reuse, R57, RZ ;  /* 0x000000394e357224 */ /* 0x040fe200078e02ff */
[----:B------:R1:W-:Y:S01]  /*64d0*/  STS.128 [R178+0x2200], R172 ;  /* 0x002200acb2007388 */ /* 0x0003e20000000c00 */
[----:B------:R-:W-:Y:S02]  /*64e0*/  IMAD R55, R97, R80, R55 ;  /* 0x0000005061377224 */ /* 0x000fe400078e0237 */
[C---:B------:R-:W-:Y:S02]  /*64f0*/  IMAD R54, R78.reuse, R58, RZ ;  /* 0x0000003a4e367224 */ /* 0x040fe400078e02ff */
[----:B------:R-:W-:Y:S01]  /*6500*/  IMAD R52, R83, R80, R52 ;  /* 0x0000005053347224 */ /* 0x000fe200078e0234 */
[----:B------:R-:W-:Y:S01]  /*6510*/  I2IP.S8.S32.SAT R192, R55, R50, RZ ;  /* 0x0000003237c07239 */ /* 0x000fe200000014ff */
[----:B------:R-:W-:Y:S01]  /*6520*/  IMAD R59, R78, R59, RZ ;  /* 0x0000003b4e3b7224 */ /* 0x000fe200078e02ff */
[----:B------:R-:W-:Y:S01]  /*6530*/  MOV R83, R107 ;  /* 0x0000006b00537202 */ /* 0x000fe20000000f00 */
[----:B------:R-:W-:Y:S01]  /*6540*/  IMAD R53, R82, R80, R53 ;  /* 0x0000005052357224 */ /* 0x000fe200078e0235 */
[----:B------:R-:W-:Y:S01]  /*6550*/  I2IP.S8.S32.SAT R192, R49, R48, R192 ;  /* 0x0000003031c07239 */ /* 0x000fe200000014c0 */
[C---:B------:R-:W-:Y:S01]  /*6560*/  IMAD R56, R78.reuse, R60, RZ ;  /* 0x0000003c4e387224 */ /* 0x040fe200078e02ff */
[----:B------:R-:W-:Y:S01]  /*6570*/  SHF.R.S32.HI R82, RZ, 0x18, R106 ;  /* 0x00000018ff527819 */ /* 0x000fe2000001146a */
[-C--:B------:R-:W-:Y:S01]  /*6580*/  IMAD R54, R81, R80.reuse, R54 ;  /* 0x0000005051367224 */ /* 0x080fe200078e0236 */
[----:B------:R-:W-:Y:S01]  /*6590*/  SHF.R.S32.HI R81, RZ, 0x18, R105 ;  /* 0x00000018ff517819 */ /* 0x000fe20000011469 */
[----:B------:R-:W-:Y:S02]  /*65a0*/  IMAD R57, R78, R61, RZ ;  /* 0x0000003d4e397224 */ /* 0x000fe400078e02ff */
[----:B------:R-:W-:Y:S02]  /*65b0*/  IMAD R59, R98, R80, R59 ;  /* 0x00000050623b7224 */ /* 0x000fe400078e023b */
[C---:B------:R-:W-:Y:S02]  /*65c0*/  IMAD R58, R78.reuse, R62, RZ ;  /* 0x0000003e4e3a7224 */ /* 0x040fe400078e02ff */
[----:B------:R-:W-:Y:S01]  /*65d0*/  IMAD R56, R83, R80, R56 ;  /* 0x0000005053387224 */ /* 0x000fe200078e0238 */
[----:B------:R-:W-:Y:S01]  /*65e0*/  I2IP.S8.S32.SAT R193, R59, R54, RZ ;  /* 0x000000363bc17239 */ /* 0x000fe200000014ff */
[----:B------:R-:W-:Y:S01]  /*65f0*/  IMAD R63, R78, R63, RZ ;  /* 0x0000003f4e3f7224 */ /* 0x000fe200078e02ff */
[----:B------:R-:W-:Y:S01]  /*6600*/  MOV R83, R104 ;  /* 0x0000006800537202 */ /* 0x000fe20000000f00 */
[----:B------:R-:W-:Y:S01]  /*6610*/  IMAD R57, R82, R80, R57 ;  /* 0x0000005052397224 */ /* 0x000fe200078e0239 */
[----:B------:R-:W-:Y:S01]  /*6620*/  SHF.R.S32.HI R82, RZ, 0x18, R102 ;  /* 0x00000018ff527819 */ /* 0x000fe20000011466 */
[C---:B------:R-:W-:Y:S01]  /*6630*/  IMAD R60, R78.reuse, R64, RZ ;  /* 0x000000404e3c7224 */ /* 0x040fe200078e02ff */
[----:B------:R-:W-:Y:S01]  /*6640*/  I2IP.S8.S32.SAT R193, R53, R52, R193 ;  /* 0x0000003435c17239 */ /* 0x000fe200000014c1 */
[-C--:B------:R-:W-:Y:S01]  /*6650*/  IMAD R58, R81, R80.reuse, R58 ;  /* 0x00000050513a7224 */ /* 0x080fe200078e023a */
[----:B------:R-:W-:Y:S01]  /*6660*/  SHF.R.S32.HI R81, RZ, 0x18, R101 ;  /* 0x00000018ff517819 */ /* 0x000fe20000011465 */
[C---:B------:R-:W-:Y:S02]  /*6670*/  IMAD R61, R78.reuse, R65, RZ ;  /* 0x000000414e3d7224 */ /* 0x040fe400078e02ff */
[-C--:B------:R-:W-:Y:S02]  /*6680*/  IMAD R63, R99, R80.reuse, R63 ;  /* 0x00000050633f7224 */ /* 0x080fe400078e023f */
[----:B------:R-:W-:Y:S02]  /*6690*/  IMAD R60, R83, R80, R60 ;  /* 0x00000050533c7224 */ /* 0x000fe400078e023c */
[----:B------:R-:W-:Y:S01]  /*66a0*/  IMAD R62, R78, R66, RZ ;  /* 0x000000424e3e7224 */ /* 0x000fe200078e02ff */
[----:B------:R-:W-:Y:S01]  /*66b0*/  I2IP.S8.S32.SAT R194, R63, R58, RZ ;  /* 0x0000003a3fc27239 */ /* 0x000fe200000014ff */
[----:B------:R-:W-:Y:S02]  /*66c0*/  IMAD R61, R82, R80, R61 ;  /* 0x00000050523d7224 */ /* 0x000fe400078e023d */
[----:B------:R-:W-:Y:S01]  /*66d0*/  IMAD R67, R78, R67, RZ ;  /* 0x000000434e437224 */ /* 0x000fe200078e02ff */
[----:B------:R-:W-:Y:S01]  /*66e0*/  I2IP.S8.S32.SAT R194, R57, R56, R194 ;  /* 0x0000003839c27239 */ /* 0x000fe200000014c2 */
[-C--:B------:R-:W-:Y:S02]  /*66f0*/  IMAD R62, R81, R80.reuse, R62 ;  /* 0x00000050513e7224 */ /* 0x080fe400078e023e */
[----:B------:R-:W-:Y:S05]  /*6700*/  IMAD R67, R100, R80, R67 ;  /* 0x0000005064437224 */ /* 0x000fea00078e0243 */
[----:B------:R-:W-:Y:S04]  /*6710*/  I2IP.S8.S32.SAT R189, R67, R62, RZ ;  /* 0x0000003e43bd7239 */ /* 0x000fe800000014ff */
[----:B------:R-:W-:Y:S02]  /*6720*/  I2IP.S8.S32.SAT R195, R61, R60, R189 ;  /* 0x0000003c3dc37239 */ /* 0x000fe400000014bd */
[----:B------:R-:W-:Y:S03]  /*6730*/  IADD3 R189, PT, PT, R76, 0x1, RZ ;  /* 0x000000014cbd7810 */ /* 0x000fe60007ffe0ff */
[----:B------:R1:W-:Y:S01]  /*6740*/  STS.128 [R177+0x2200], R192 ;  /* 0x002200c0b1007388 */ /* 0x0003e20000000c00 */
[----:B------:R-:W-:Y:S01]  /*6750*/  @!PT LDS RZ, [RZ] ;  /* 0x00000000fffff984 */ /* 0x000fe20000000800 */
[----:B------:R-:W-:Y:S01]  /*6760*/  @!PT LDS RZ, [RZ] ;  /* 0x00000000fffff984 */ /* 0x000fe20000000800 */
[----:B------:R-:W-:Y:S01]  /*6770*/  @!PT LDS RZ, [RZ] ;  /* 0x00000000fffff984 */ /* 0x000fe20000000800 */
[----:B------:R-:W-:Y:S01]  /*6780*/  @!PT LDS RZ, [RZ] ;  /* 0x00000000fffff984 */ /* 0x000fe20000000800 */
[----:B------:R3:W-:Y:S07]  /*6790*/  MEMBAR.ALL.CTA ;  /* 0x0000000000007992 */ /* 0x0007ee0000008000 */
[----:B---3--:R-:W3:Y:S02]  /*67a0*/  FENCE.VIEW.ASYNC.S ;  /* 0x00000000000073c6 */ /* 0x008ee40000000000 */
[----:B---3--:R-:W-:Y:S06]  /*67b0*/  BAR.SYNC.DEFER_BLOCKING 0x1, 0x80 ;  /* 0x0042000000007b1d */ /* 0x008fec0000010000 */
[----:B------:R-:W-:Y:S05]  /*67c0*/  @P0 BRA `(.L_x_93) ;  /* 0x0000000000340947 */ /* 0x000fea0003800000 */
[----:B------:R-:W-:Y:S01]  /*67d0*/  UIADD3 UR12, UPT, UPT, UR43, 0x2200, URZ ;  /* 0x000022002b0c7890 */ /* 0x000fe2000fffe0ff */
[----:B------:R-:W-:Y:S01]  /*67e0*/  R2UR UR9, R165 ;  /* 0x00000000a50972ca */ /* 0x000fe200000e0000 */
[----:B------:R-:W-:Y:S01]  /*67f0*/  UIADD3 UR10, UP0, UPT, UR46, 0x680, URZ ;  /* 0x000006802e0a7890 */ /* 0x000fe2000ff1e0ff */
[----:B------:R-:W-:Y:S01]  /*6800*/  R2UR UR8, R167 ;  /* 0x00000000a70872ca */ /* 0x000fe200000e0000 */
[----:B------:R-:W-:Y:S02]  /*6810*/  UMOV UR7, UR36 ;  /* 0x0000002400077c82 */ /* 0x000fe40008000000 */
[----:B------:R-:W-:Y:S01]  /*6820*/  IMAD.U32 R186, RZ, RZ, UR12 ;  /* 0x0000000cffba7e24 */ /* 0x000fe2000f8e00ff */
[----:B------:R-:W-:Y:S04]  /*6830*/  UIADD3.X UR11, UPT, UPT, URZ, UR47, URZ, UP0, !UPT ;  /* 0x0000002fff0b7290 */ /* 0x000fe800087fe4ff */
[----:B------:R-:W-:Y:S03]  /*6840*/  R2UR UR4, R186 ;  /* 0x00000000ba0472ca */ /* 0x000fe600000e0000 */
[----:B------:R-:W-:Y:S02]  /*6850*/  USHF.L.U32 UR5, UR9, 0x6, URZ ;  /* 0x0000000609057899 */ /* 0x000fe400080006ff */
[----:B------:R-:W-:Y:S09]  /*6860*/  USHF.L.U32 UR6, UR8, 0x7, URZ ;  /* 0x0000000708067899 */ /* 0x000ff200080006ff */
[----:B------:R3:W-:Y:S01]  /*6870*/  UTMASTG.3D [UR4], [UR10] ;  /* 0x000000040a0073b5 */ /* 0x0007e20008010000 */
[----:B------:R0:W-:Y:S01]  /*6880*/  UTMACMDFLUSH ;  /* 0x00000000000079b7 */ /* 0x0001e20000000000 */
[----:B---3--:R-:W-:Y:S04]  /*6890*/  DEPBAR.LE SB0, 0x0 ;  /* 0x000080000000791a */ /* 0x008fe80000000000 */
.L_x_93:
[----:B------:R-:W-:Y:S05]  /*68a0*/  BSYNC.RECONVERGENT B0 ;  /* 0x0000000000007941 */ /* 0x000fea0003800200 */
.L_x_92:
[----:B------:R-:W-:Y:S01]  /*68b0*/  BAR.SYNC.DEFER_BLOCKING 0x1, 0x80 ;  /* 0x0042000000007b1d */ /* 0x000fe20000010000 */
[----:B------:R-:W-:Y:S01]  /*68c0*/  ISETP.NE.AND P2, PT, R187, RZ, PT ;  /* 0x000000ffbb00720c */ /* 0x000fe20003f45270 */
[----:B------:R-:W-:Y:S01]  /*68d0*/  IMAD.IADD R165, R75, 0x1, R164 ;  /* 0x000000014ba57824 */ /* 0x000fe200078e02a4 */
[----:B------:R-:W-:Y:S01]  /*68e0*/  ISETP.NE.AND P0, PT, R188, 0x2, PT ;  /* 0x00000002bc00780c */ /* 0x000fe20003f05270 */
[----:B------:R-:W-:Y:S01]  /*68f0*/  IMAD.IADD R167, R77, 0x1, R166 ;  /* 0x000000014da77824 */ /* 0x000fe200078e02a6 */
[----:B------:R-:W-:Y:S02]  /*6900*/  ISETP.NE.AND P1, PT, R189, 0x4, PT ;  /* 0x00000004bd00780c */ /* 0x000fe40003f25270 */
[----:B------:R-:W-:Y:S02]  /*6910*/  SEL R3, RZ, 0x1, P0 ;  /* 0x00000001ff037807 */ /* 0x000fe40000000000 */
[----:B------:R-:W-:Y:S02]  /*6920*/  SEL R0, RZ, 0x1, P1 ;  /* 0x00000001ff007807 */ /* 0x000fe40000800000 */
[----:B------:R-:W-:Y:S02]  /*6930*/  LOP3.LUT R184, R184, R3, RZ, 0x3c, !PT ;  /* 0x00000003b8b87212 */ /* 0x000fe400078e3cff */
[----:B------:R-:W-:Y:S02]  /*6940*/  LOP3.LUT R185, R185, R0, RZ, 0x3c, !PT ;  /* 0x00000000b9b97212 */ /* 0x000fe400078e3cff */
[----:B------:R-:W-:Y:S02]  /*6950*/  @P2 R2UR UR36, R182 ;  /* 0x00000000b62422ca */ /* 0x000fe400000e0000 */
[----:B------:R-:W-:Y:S02]  /*6960*/  SEL R188, R188, RZ, P0 ;  /* 0x000000ffbcbc7207 */ /* 0x000fe40000000000 */
[----:B------:R-:W-:Y:S01]  /*6970*/  SEL R76, R189, RZ, P1 ;  /* 0x000000ffbd4c7207 */ /* 0x000fe20000800000 */
[----:B------:R-:W-:Y:S10]  /*6980*/  @P2 BRA `(.L_x_94) ;  /* 0xffffffdc00342947 */ /* 0x000ff4000383ffff */
[----:B------:R-:W-:Y:S05]  /*6990*/  EXIT ;  /* 0x000000000000794d */ /* 0x000fea0003800000 */
.L_x_19:
[----:B--2---:R2:W1:Y:S02]  /*69a0*/  SYNCS.PHASECHK.TRANS64.TRYWAIT P0, [R3+URZ+0xd0], R2 ;  /* 0x0000d002030075a7 */ /* 0x00446400080011ff */
[----:B-1----:R-:W-:Y:S05]  /*69b0*/  @!P0 NANOSLEEP.SYNCS 0x989680 ;  /* 0x009896800000895d */ /* 0x002fea0003900000 */
[----:B------:R-:W1:Y:S02]  /*69c0*/  @!P0 SYNCS.PHASECHK.TRANS64 P0, [R3+URZ+0xd0], R2 ;  /* 0x0000d002030085a7 */ /* 0x000e6400080010ff */
[----:B-1----:R-:W-:Y:S05]  /*69d0*/  @!P0 BRA `(.L_x_19) ;  /* 0xfffffffc00f08947 */ /* 0x002fea000383ffff */
[----:B------:R-:W-:Y:S05]  /*69e0*/  BRA `(.L_x_95) ;  /* 0xffffffa800e87947 */ /* 0x000fea000383ffff */
.L_x_22:
[----:B-1----:R-:W-:-:S07]  /*69f0*/  MOV R2, UR33 ;  /* 0x0000002100027c02 */ /* 0x002fce0008000f00 */
.L_x_96:
[----:B-1----:R1:W2:Y:S02]  /*6a00*/  SYNCS.PHASECHK.TRANS64.TRYWAIT P0, [R2+URZ+0x20], R5 ;  /* 0x00002005020075a7 */ /* 0x0022a400080011ff */
[----:B--2---:R-:W-:Y:S05]  /*6a10*/  @!P0 NANOSLEEP.SYNCS 0x989680 ;  /* 0x009896800000895d */ /* 0x004fea0003900000 */
[----:B------:R-:W2:Y:S02]  /*6a20*/  @!P0 SYNCS.PHASECHK.TRANS64 P0, [R2+URZ+0x20], R5 ;  /* 0x00002005020085a7 */ /* 0x000ea400080010ff */
[----:B--2---:R-:W-:Y:S05]  /*6a30*/  @!P0 BRA `(.L_x_96) ;  /* 0xfffffffc00f08947 */ /* 0x004fea000383ffff */
[----:B------:R-:W-:Y:S05]  /*6a40*/  BRA `(.L_x_21) ;  /* 0xffffffac00387947 */ /* 0x000fea000383ffff */
.L_x_28:
[----:B-1----:R-:W-:-:S07]  /*6a50*/  MOV R2, UR17 ;  /* 0x0000001100027c02 */ /* 0x002fce0008000f00 */
.L_x_97:
[----:B-1----:R1:W2:Y:S02]  /*6a60*/  SYNCS.PHASECHK.TRANS64.TRYWAIT P0, [R2+URZ+0x20], R5 ;  /* 0x00002005020075a7 */ /* 0x0022a400080011ff */
[----:B--2---:R-:W-:Y:S05]  /*6a70*/  @!P0 NANOSLEEP.SYNCS 0x989680 ;  /* 0x009896800000895d */ /* 0x004fea0003900000 */
[----:B------:R-:W2:Y:S02]  /*6a80*/  @!P0 SYNCS.PHASECHK.TRANS64 P0, [R2+URZ+0x20], R5 ;  /* 0x00002005020085a7 */ /* 0x000ea400080010ff */
[----:B--2---:R-:W-:Y:S05]  /*6a90*/  @!P0 BRA `(.L_x_97) ;  /* 0xfffffffc00f08947 */ /* 0x004fea000383ffff */
[----:B------:R-:W-:Y:S05]  /*6aa0*/  BRA `(.L_x_27) ;  /* 0xffffffac00e07947 */ /* 0x000fea000383ffff */
.L_x_32:
[----:B-1----:R1:W2:Y:S02]  /*6ab0*/  SYNCS.PHASECHK.TRANS64.TRYWAIT P0, [R2+URZ+0x60], R3 ;  /* 0x00006003020075a7 */ /* 0x0022a400080011ff */
[----:B--2---:R-:W-:Y:S05]  /*6ac0*/  @!P0 NANOSLEEP.SYNCS 0x989680 ;  /* 0x009896800000895d */ /* 0x004fea0003900000 */
[----:B------:R-:W2:Y:S02]  /*6ad0*/  @!P0 SYNCS.PHASECHK.TRANS64 P0, [R2+URZ+0x60], R3 ;  /* 0x00006003020085a7 */ /* 0x000ea400080010ff */
[----:B--2---:R-:W-:Y:S05]  /*6ae0*/  @!P0 BRA `(.L_x_32) ;  /* 0xfffffffc00f08947 */ /* 0x004fea000383ffff */
[----:B------:R-:W-:Y:S05]  /*6af0*/  BRA `(.L_x_98) ;  /* 0xffffffb000707947 */ /* 0x000fea000383ffff */
.L_x_36:
[----:B----4-:R-:W-:-:S07]  /*6b00*/  MOV R0, UR5 ;  /* 0x0000000500007c02 */ /* 0x010fce0008000f00 */
.L_x_99:
[----:B-1----:R1:W2:Y:S02]  /*6b10*/  SYNCS.PHASECHK.TRANS64.TRYWAIT P0, [R0+URZ], R3 ;  /* 0x00000003000075a7 */ /* 0x0022a400080011ff */
[----:B--2---:R-:W-:Y:S05]  /*6b20*/  @!P0 NANOSLEEP.SYNCS 0x989680 ;  /* 0x009896800000895d */ /* 0x004fea0003900000 */
[----:B------:R-:W2:Y:S02]  /*6b30*/  @!P0 SYNCS.PHASECHK.TRANS64 P0, [R0+URZ], R3 ;  /* 0x00000003000085a7 */ /* 0x000ea400080010ff */
[----:B--2---:R-:W-:Y:S05]  /*6b40*/  @!P0 BRA `(.L_x_99) ;  /* 0xfffffffc00f08947 */ /* 0x004fea000383ffff */
[----:B------:R-:W-:Y:S05]  /*6b50*/  BRA `(.L_x_100) ;  /* 0xffffffb400e07947 */ /* 0x000fea000383ffff */
.L_x_37:
[----:B----4-:R-:W-:-:S07]  /*6b60*/  MOV R0, UR5 ;  /* 0x0000000500007c02 */ /* 0x010fce0008000f00 */
.L_x_101:
[----:B-1----:R1:W2:Y:S02]  /*6b70*/  SYNCS.PHASECHK.TRANS64.TRYWAIT P0, [R0+URZ], R3 ;  /* 0x00000003000075a7 */ /* 0x0022a400080011ff */
[----:B--2---:R-:W-:Y:S05]  /*6b80*/  @!P0 NANOSLEEP.SYNCS 0x989680 ;  /* 0x009896800000895d */ /* 0x004fea0003900000 */
[----:B------:R-:W2:Y:S02]  /*6b90*/  @!P0 SYNCS.PHASECHK.TRANS64 P0, [R0+URZ], R3 ;  /* 0x00000003000085a7 */ /* 0x000ea400080010ff */
[----:B--2---:R-:W-:Y:S05]  /*6ba0*/  @!P0 BRA `(.L_x_101) ;  /* 0xfffffffc00f08947 */ /* 0x004fea000383ffff */
[----:B------:R-:W-:Y:S05]  /*6bb0*/  BRA `(.L_x_102) ;  /* 0xffffffb400ec7947 */ /* 0x000fea000383ffff */
.L_x_38:
[----:B----4-:R-:W-:-:S07]  /*6bc0*/  MOV R0, UR5 ;  /* 0x0000000500007c02 */ /* 0x010fce0008000f00 */
.L_x_103:
[----:B-1----:R1:W2:Y:S02]  /*6bd0*/  SYNCS.PHASECHK.TRANS64.TRYWAIT P0, [R0+URZ], R3 ;  /* 0x00000003000075a7 */ /* 0x0022a400080011ff */
[----:B--2---:R-:W-:Y:S05]  /*6be0*/  @!P0 NANOSLEEP.SYNCS 0x989680 ;  /* 0x009896800000895d */ /* 0x004fea0003900000 */
[----:B------:R-:W2:Y:S02]  /*6bf0*/  @!P0 SYNCS.PHASECHK.TRANS64 P0, [R0+URZ], R3 ;  /* 0x00000003000085a7 */ /* 0x000ea400080010ff */
[----:B--2---:R-:W-:Y:S05]  /*6c00*/  @!P0 BRA `(.L_x_103) ;  /* 0xfffffffc00f08947 */ /* 0x004fea000383ffff */
[----:B------:R-:W-:Y:S05]  /*6c10*/  BRA `(.L_x_104) ;  /* 0xffffffb400f87947 */ /* 0x000fea000383ffff */
.L_x_41:
[----:B-1----:R1:W2:Y:S02]  /*6c20*/  SYNCS.PHASECHK.TRANS64.TRYWAIT P0, [R0+URZ+0xc0], R5 ;  /* 0x0000c005000075a7 */ /* 0x0022a400080011ff */
[----:B--2---:R-:W-:Y:S05]  /*6c30*/  @!P0 NANOSLEEP.SYNCS 0x989680 ;  /* 0x009896800000895d */ /* 0x004fea0003900000 */
[----:B------:R-:W2:Y:S02]  /*6c40*/  @!P0 SYNCS.PHASECHK.TRANS64 P0, [R0+URZ+0xc0], R5 ;  /* 0x0000c005000085a7 */ /* 0x000ea400080010ff */
[----:B--2---:R-:W-:Y:S05]  /*6c50*/  @!P0 BRA `(.L_x_41) ;  /* 0xfffffffc00f08947 */ /* 0x004fea000383ffff */
[----:B------:R-:W-:Y:S05]  /*6c60*/  BRA `(.L_x_105) ;  /* 0xffffffb800547947 */ /* 0x000fea000383ffff */
.L_x_42:
[----:B------:R-:W-:-:S07]  /*6c70*/  MOV R0, UR5 ;  /* 0x0000000500007c02 */ /* 0x000fce0008000f00 */
.L_x_106:
[----:B-1----:R1:W2:Y:S02]  /*6c80*/  SYNCS.PHASECHK.TRANS64.TRYWAIT P0, [R0+URZ+0x70], R5 ;  /* 0x00007005000075a7 */ /* 0x0022a400080011ff */
[----:B--2---:R-:W-:Y:S05]  /*6c90*/  @!P0 NANOSLEEP.SYNCS 0x989680 ;  /* 0x009896800000895d */ /* 0x004fea0003900000 */
[----:B------:R-:W2:Y:S02]  /*6ca0*/  @!P0 SYNCS.PHASECHK.TRANS64 P0, [R0+URZ+0x70], R5 ;  /* 0x00007005000085a7 */ /* 0x000ea400080010ff */
[----:B--2---:R-:W-:Y:S05]  /*6cb0*/  @!P0 BRA `(.L_x_106) ;  /* 0xfffffffc00f08947 */ /* 0x004fea000383ffff */
[----:B------:R-:W-:Y:S05]  /*6cc0*/  BRA `(.L_x_107) ;  /* 0xffffffb800647947 */ /* 0x000fea000383ffff */
.L_x_43:
[----:B-1----:R1:W2:Y:S02]  /*6cd0*/  SYNCS.PHASECHK.TRANS64.TRYWAIT P1, [R0+URZ+0x60], R5 ;  /* 0x00006005000075a7 */ /* 0x0022a400080211ff */
[----:B--2---:R-:W-:Y:S05]  /*6ce0*/  @!P1 NANOSLEEP.SYNCS 0x989680 ;  /* 0x009896800000995d */ /* 0x004fea0003900000 */
[----:B------:R-:W2:Y:S02]  /*6cf0*/  @!P1 SYNCS.PHASECHK.TRANS64 P1, [R0+URZ+0x60], R5 ;  /* 0x00006005000095a7 */ /* 0x000ea400080210ff */
[----:B--2---:R-:W-:Y:S05]  /*6d00*/  @!P1 BRA `(.L_x_43) ;  /* 0xfffffffc00f09947 */ /* 0x004fea000383ffff */
[----:B------:R-:W-:Y:S05]  /*6d10*/  BRA `(.L_x_108) ;  /* 0xffffffb800947947 */ /* 0x000fea000383ffff */
.L_x_46:
[----:B------:R-:W-:-:S07]  /*6d20*/  MOV R0, UR5 ;  /* 0x0000000500007c02 */ /* 0x000fce0008000f00 */
.L_x_109:
[----:B-1----:R1:W2:Y:S02]  /*6d30*/  SYNCS.PHASECHK.TRANS64.TRYWAIT P0, [R0+URZ+0x70], R3 ;  /* 0x00007003000075a7 */ /* 0x0022a400080011ff */
[----:B--2---:R-:W-:Y:S05]  /*6d40*/  @!P0 NANOSLEEP.SYNCS 0x989680 ;  /* 0x009896800000895d */ /* 0x004fea0003900000 */
[----:B------:R-:W2:Y:S02]  /*6d50*/  @!P0 SYNCS.PHASECHK.TRANS64 P0, [R0+URZ+0x70], R3 ;  /* 0x00007003000085a7 */ /* 0x000ea400080010ff */
[----:B--2---:R-:W-:Y:S05]  /*6d60*/  @!P0 BRA `(.L_x_109) ;  /* 0xfffffffc00f08947 */ /* 0x004fea000383ffff */
[----:B------:R-:W-:Y:S05]  /*6d70*/  BRA `(.L_x_45) ;  /* 0xffffffb800e87947 */ /* 0x000fea000383ffff */
.L_x_53:
[----:B-1----:R1:W2:Y:S02]  /*6d80*/  SYNCS.PHASECHK.TRANS64.TRYWAIT P1, [R0+URZ+0x60], R5 ;  /* 0x00006005000075a7 */ /* 0x0022a400080211ff */
[----:B--2---:R-:W-:Y:S05]  /*6d90*/  @!P1 NANOSLEEP.SYNCS 0x989680 ;  /* 0x009896800000995d */ /* 0x004fea0003900000 */
[----:B------:R-:W2:Y:S02]  /*6da0*/  @!P1 SYNCS.PHASECHK.TRANS64 P1, [R0+URZ+0x60], R5 ;  /* 0x00006005000095a7 */ /* 0x000ea400080210ff */
[----:B--2---:R-:W-:Y:S05]  /*6db0*/  @!P1 BRA `(.L_x_53) ;  /* 0xfffffffc00f09947 */ /* 0x004fea000383ffff */
[----:B------:R-:W-:Y:S05]  /*6dc0*/  BRA `(.L_x_110) ;  /* 0xffffffc000487947 */ /* 0x000fea000383ffff */
.L_x_54:
[----:B------:R-:W-:-:S07]  /*6dd0*/  MOV R3, UR8 ;  /* 0x0000000800037c02 */ /* 0x000fce0008000f00 */
.L_x_111:
[----:B-1----:R1:W2:Y:S02]  /*6de0*/  SYNCS.PHASECHK.TRANS64.TRYWAIT P0, [R3+URZ+0xa0], R0 ;  /* 0x0000a000030075a7 */ /* 0x0022a400080011ff */
[----:B--2---:R-:W-:Y:S05]  /*6df0*/  @!P0 NANOSLEEP.SYNCS 0x989680 ;  /* 0x009896800000895d */ /* 0x004fea0003900000 */
[----:B------:R-:W2:Y:S02]  /*6e00*/  @!P0 SYNCS.PHASECHK.TRANS64 P0, [R3+URZ+0xa0], R0 ;  /* 0x0000a000030085a7 */ /* 0x000ea400080010ff */
[----:B--2---:R-:W-:Y:S05]  /*6e10*/  @!P0 BRA `(.L_x_111) ;  /* 0xfffffffc00f08947 */ /* 0x004fea000383ffff */
[----:B------:R-:W-:Y:S05]  /*6e20*/  BRA `(.L_x_112) ;  /* 0xffffffc000807947 */ /* 0x000fea000383ffff */
.L_x_57:
[----:B------:R-:W-:Y:S07]  /*6e30*/  MOV R0, UR7 ;  /* 0x0000000700007c02 */ /* 0x000fee0008000f00 */
.L_x_113:
[----:B-1----:R1:W2:Y:S02]  /*6e40*/  SYNCS.PHASECHK.TRANS64.TRYWAIT P0, [R0+URZ], R3 ;  /* 0x00000003000075a7 */ /* 0x0022a400080011ff */
[----:B--2---:R-:W-:Y:S05]  /*6e50*/  @!P0 NANOSLEEP.SYNCS 0x989680 ;  /* 0x009896800000895d */ /* 0x004fea0003900000 */
[----:B------:R-:W2:Y:S02]  /*6e60*/  @!P0 SYNCS.PHASECHK.TRANS64 P0, [R0+URZ], R3 ;  /* 0x00000003000085a7 */ /* 0x000ea400080010ff */
[----:B--2---:R-:W-:Y:S05]  /*6e70*/  @!P0 BRA `(.L_x_113) ;  /* 0xfffffffc00f08947 */ /* 0x004fea000383ffff */
[----:B------:R-:W-:Y:S05]  /*6e80*/  BRA `(.L_x_56) ;  /* 0xffffffc0009c7947 */ /* 0x000fea000383ffff */
.L_x_60:
[----:B------:R-:W-:-:S07]  /*6e90*/  MOV R0, UR5 ;  /* 0x0000000500007c02 */ /* 0x000fce0008000f00 */
.L_x_114:
[----:B--2---:R2:W3:Y:S02]  /*6ea0*/  SYNCS.PHASECHK.TRANS64.TRYWAIT P0, [R0+URZ], R3 ;  /* 0x00000003000075a7 */ /* 0x0044e400080011ff */
[----:B---3--:R-:W-:Y:S05]  /*6eb0*/  @!P0 NANOSLEEP.SYNCS 0x989680 ;  /* 0x009896800000895d */ /* 0x008fea0003900000 */
[----:B------:R-:W3:Y:S02]  /*6ec0*/  @!P0 SYNCS.PHASECHK.TRANS64 P0, [R0+URZ], R3 ;  /* 0x00000003000085a7 */ /* 0x000ee400080010ff */
[----:B---3--:R-:W-:Y:S05]  /*6ed0*/  @!P0 BRA `(.L_x_114) ;  /* 0xfffffffc00f08947 */ /* 0x008fea000383ffff */
[----:B------:R-:W-:Y:S05]  /*6ee0*/  BRA `(.L_x_115) ;  /* 0xffffffc400507947 */ /* 0x000fea000383ffff */
.L_x_61:
[----:B------:R-:W-:-:S07]  /*6ef0*/  MOV R0, UR5 ;  /* 0x0000000500007c02 */ /* 0x000fce0008000f00 */
.L_x_116:
[----:B-1----:R1:W2:Y:S02]  /*6f00*/  SYNCS.PHASECHK.TRANS64.TRYWAIT P0, [R0+URZ], R3 ;  /* 0x00000003000075a7 */ /* 0x0022a400080011ff */
[----:B--2---:R-:W-:Y:S05]  /*6f10*/  @!P0 NANOSLEEP.SYNCS 0x989680 ;  /* 0x009896800000895d */ /* 0x004fea0003900000 */
[----:B------:R-:W2:Y:S02]  /*6f20*/  @!P0 SYNCS.PHASECHK.TRANS64 P0, [R0+URZ], R3 ;  /* 0x00000003000085a7 */ /* 0x000ea400080010ff */
[----:B--2---:R-:W-:Y:S05]  /*6f30*/  @!P0 BRA `(.L_x_116) ;  /* 0xfffffffc00f08947 */ /* 0x004fea000383ffff */
[----:B------:R-:W-:Y:S05]  /*6f40*/  BRA `(.L_x_117) ;  /* 0xffffffc4005c7947 */ /* 0x000fea000383ffff */
.L_x_62:
[----:B------:R-:W-:-:S07]  /*6f50*/  MOV R0, UR5 ;  /* 0x0000000500007c02 */ /* 0x000fce0008000f00 */
.L_x_118:
[----:B-1----:R1:W2:Y:S02]  /*6f60*/  SYNCS.PHASECHK.TRANS64.TRYWAIT P0, [R0+URZ], R3 ;  /* 0x00000003000075a7 */ /* 0x0022a400080011ff */
[----:B--2---:R-:W-:Y:S05]  /*6f70*/  @!P0 NANOSLEEP.SYNCS 0x989680 ;  /* 0x009896800000895d */ /* 0x004fea0003900000 */
[----:B------:R-:W2:Y:S02]  /*6f80*/  @!P0 SYNCS.PHASECHK.TRANS64 P0, [R0+URZ], R3 ;  /* 0x00000003000085a7 */ /* 0x000ea400080010ff */
[----:B--2---:R-:W-:Y:S05]  /*6f90*/  @!P0 BRA `(.L_x_118) ;  /* 0xfffffffc00f08947 */ /* 0x004fea000383ffff */
[----:B------:R-:W-:Y:S05]  /*6fa0*/  BRA `(.L_x_119) ;  /* 0xffffffc400687947 */ /* 0x000fea000383ffff */
.L_x_63:
[----:B------:R-:W-:-:S07]  /*6fb0*/  MOV R0, UR7 ;  /* 0x0000000700007c02 */ /* 0x000fce0008000f00 */
.L_x_120:
[----:B-1----:R1:W2:Y:S02]  /*6fc0*/  SYNCS.PHASECHK.TRANS64.TRYWAIT P0, [R0+URZ], R3 ;  /* 0x00000003000075a7 */ /* 0x0022a400080011ff */
[----:B--2---:R-:W-:Y:S05]  /*6fd0*/  @!P0 NANOSLEEP.SYNCS 0x989680 ;  /* 0x009896800000895d */ /* 0x004fea0003900000 */
[----:B------:R-:W2:Y:S02]  /*6fe0*/  @!P0 SYNCS.PHASECHK.TRANS64 P0, [R0+URZ], R3 ;  /* 0x00000003000085a7 */ /* 0x000ea400080010ff */
[----:B--2---:R-:W-:Y:S05]  /*6ff0*/  @!P0 BRA `(.L_x_120) ;  /* 0xfffffffc00f08947 */ /* 0x004fea000383ffff */
[----:B------:R-:W-:Y:S05]  /*7000*/  BRA `(.L_x_121) ;  /* 0xffffffc400747947 */ /* 0x000fea000383ffff */
.L_x_68:
[----:B---3--:R3:W1:Y:S02]  /*7010*/  SYNCS.PHASECHK.TRANS64.TRYWAIT P0, [R0+URZ+0x60], R3 ;  /* 0x00006003000075a7 */ /* 0x00866400080011ff */
[----:B-1----:R-:W-:Y:S05]  /*7020*/  @!P0 NANOSLEEP.SYNCS 0x989680 ;  /* 0x009896800000895d */ /* 0x002fea0003900000 */
[----:B------:R-:W1:Y:S02]  /*7030*/  @!P0 SYNCS.PHASECHK.TRANS64 P0, [R0+URZ+0x60], R3 ;  /* 0x00006003000085a7 */ /* 0x000e6400080010ff */
[----:B-1----:R-:W-:Y:S05]  /*7040*/  @!P0 BRA `(.L_x_68) ;  /* 0xfffffffc00f08947 */ /* 0x002fea000383ffff */
[----:B------:R-:W-:Y:S05]  /*7050*/  BRA `(.L_x_122) ;  /* 0xffffffc800707947 */ /* 0x000fea000383ffff */
.L_x_71:
[----:B------:R-:W-:Y:S07]  /*7060*/  MOV R0, UR6 ;  /* 0x0000000600007c02 */ /* 0x000fee0008000f00 */
.L_x_123:
[----:B-1----:R1:W3:Y:S02]  /*7070*/  SYNCS.PHASECHK.TRANS64.TRYWAIT P0, [R0+URZ+0x58], R3 ;  /* 0x00005803000075a7 */ /* 0x0022e400080011ff */
[----:B---3--:R-:W-:Y:S05]  /*7080*/  @!P0 NANOSLEEP.SYNCS 0x989680 ;  /* 0x009896800000895d */ /* 0x008fea0003900000 */
[----:B------:R-:W3:Y:S02]  /*7090*/  @!P0 SYNCS.PHASECHK.TRANS64 P0, [R0+URZ+0x58], R3 ;  /* 0x00005803000085a7 */ /* 0x000ee400080010ff */
[----:B---3--:R-:W-:Y:S05]  /*70a0*/  @!P0 BRA `(.L_x_123) ;  /* 0xfffffffc00f08947 */ /* 0x008fea000383ffff */
[----:B------:R-:W-:Y:S05]  /*70b0*/  BRA `(.L_x_70) ;  /* 0xffffffcc005c7947 */ /* 0x000fea000383ffff */
.L_x_74:
[----:B------:R-:W-:Y:S07]  /*70c0*/  MOV R3, UR6 ;  /* 0x0000000600037c02 */ /* 0x000fee0008000f00 */
.L_x_124:
[----:B-1----:R1:W2:Y:S02]  /*70d0*/  SYNCS.PHASECHK.TRANS64.TRYWAIT P2, [R3+URZ+0x48], R26 ;  /* 0x0000481a030075a7 */ /* 0x0022a400080411ff */
[----:B--2---:R-:W-:Y:S05]  /*70e0*/  @!P2 NANOSLEEP.SYNCS 0x989680 ;  /* 0x009896800000a95d */ /* 0x004fea0003900000 */
[----:B------:R-:W2:Y:S02]  /*70f0*/  @!P2 SYNCS.PHASECHK.TRANS64 P2, [R3+URZ+0x48], R26 ;  /* 0x0000481a0300a5a7 */ /* 0x000ea400080410ff */
[----:B--2---:R-:W-:Y:S05]  /*7100*/  @!P2 BRA `(.L_x_124) ;  /* 0xfffffffc00f0a947 */ /* 0x004fea000383ffff */
[----:B------:R-:W-:Y:S05]  /*7110*/  BRA `(.L_x_125) ;  /* 0xffffffcc00f07947 */ /* 0x000fea000383ffff */
.L_x_77:
[----:B--2---:R2:W4:Y:S02]  /*7120*/  SYNCS.PHASECHK.TRANS64.TRYWAIT P0, [R0+URZ+0x60], R3 ;  /* 0x00006003000075a7 */ /* 0x00452400080011ff */
[----:B----4-:R-:W-:Y:S05]  /*7130*/  @!P0 NANOSLEEP.SYNCS 0x989680 ;  /* 0x009896800000895d */ /* 0x010fea0003900000 */
[----:B------:R-:W4:Y:S02]  /*7140*/  @!P0 SYNCS.PHASECHK.TRANS64 P0, [R0+URZ+0x60], R3 ;  /* 0x00006003000085a7 */ /* 0x000f2400080010ff */
[----:B----4-:R-:W-:Y:S05]  /*7150*/  @!P0 BRA `(.L_x_77) ;  /* 0xfffffffc00f08947 */ /* 0x010fea000383ffff */
[----:B------:R-:W-:Y:S05]  /*7160*/  BRA `(.L_x_126) ;  /* 0xffffffd400507947 */ /* 0x000fea000383ffff */
.L_x_88:
[----:B-1----:R-:W-:Y:S04]  /*7170*/  MOV R0, UR43 ;  /* 0x0000002b00007c02 */ /* 0x002fe80008000f00 */
[----:B------:R1:W2:Y:S03]  /*7180*/  SYNCS.PHASECHK.TRANS64.TRYWAIT P1, [R0+URZ+0x40], R3 ;  /* 0x00004003000075a7 */ /* 0x0002a600080211ff */
[----:B--2---:R-:W-:Y:S05]  /*7190*/  @!P1 NANOSLEEP.SYNCS 0x989680 ;  /* 0x009896800000995d */ /* 0x004fea0003900000 */
[----:B------:R-:W2:Y:S02]  /*71a0*/  @!P1 SYNCS.PHASECHK.TRANS64 P1, [R0+URZ+0x40], R3 ;  /* 0x00004003000095a7 */ /* 0x000ea400080210ff */
[----:B--2---:R-:W-:Y:S05]  /*71b0*/  @!P1 BRA `(.L_x_88) ;  /* 0xfffffffc00ec9947 */ /* 0x004fea000383ffff */
[----:B------:R-:W-:Y:S05]  /*71c0*/  BRA `(.L_x_87) ;  /* 0xffffffe0004c7947 */ /* 0x000fea000383ffff */
.L_x_90:
[----:B------:R1:W1:Y:S02]  /*71d0*/  SYNCS.PHASECHK.TRANS64.TRYWAIT P1, [R148+URZ+0x80], R5 ;  /* 0x00008005940075a7 */ /* 0x00026400080211ff */
[----:B-1----:R-:W-:Y:S05]  /*71e0*/  @!P1 NANOSLEEP.SYNCS 0x989680 ;  /* 0x009896800000995d */ /* 0x002fea0003900000 */
[----:B------:R-:W1:Y:S02]  /*71f0*/  @!P1 SYNCS.PHASECHK.TRANS64 P1, [R148+URZ+0x80], R5 ;  /* 0x00008005940095a7 */ /* 0x000e6400080210ff */
[----:B-1----:R-:W-:Y:S05]  /*7200*/  @!P1 BRA `(.L_x_90) ;  /* 0xfffffffc00f09947 */ /* 0x002fea000383ffff */
[----:B------:R-:W-:Y:S05]  /*7210*/  BRA `(.L_x_89) ;  /* 0xffffffe000907947 */ /* 0x000fea000383ffff */
        .weak           $__internal_0_$__cuda_sm10x_tcgen05_guardrail_trap_col_being_dealloced_not_returned_by_alloc
        .type           $__internal_0_$__cuda_sm10x_tcgen05_guardrail_trap_col_being_dealloced_not_returned_by_alloc,@function
        .size           $__internal_0_$__cuda_sm10x_tcgen05_guardrail_trap_col_being_dealloced_not_returned_by_alloc,($__internal_1_$__cuda_sm10x_tcgen05_guardrail_trap_phase_invalid_during_alloc - $__internal_0_$__cuda_sm10x_tcgen05_guardrail_trap_col_being_dealloced_not_returned_by_alloc)
$__internal_0_$__cuda_sm10x_tcgen05_guardrail_trap_col_being_dealloced_not_returned_by_alloc:
[----:B------:R-:W-:Y:S05]  /*7220*/  BPT.TRAP 0x1 ;  /* 0x000000040000795c */ /* 0x000fea0000300000 */
[----:B------:R-:W-:-:S04]  /*7230*/  HFMA2 R3, -RZ, RZ, 0, 0 ;  /* 0x00000000ff037431 */ /* 0x000fc800000001ff */
[----:B------:R-:W-:Y:S05]  /*7240*/  RET.REL.NODEC R2 `(_ZN7cutlass13device_kernelINS_4gemm6kernel13GemmUniversalIN4cute5tupleIJiiiiEEENS1_10collective13CollectiveMmaINS1_35MainloopSm100TmaUmmaWarpSpecializedILi4ELi2ELi4ENS5_IJNS4_1CILi1EEESB_SB_EEEEENS5_IJNSA_ILi128EEENSA_ILi64EEESF_EEEaNS5_IJlSB_lEEEaSH_NS4_8TiledMMAINS4_8MMA_AtomIJNS4_15SM100_MMA_S8_SSIaaiLi128ELi64ELNS4_4UMMA5MajorE0ELSM_0ELNSL_8SaturateE0EEEEEENS4_6LayoutISC_NS5_IJNSA_ILi0EEESR_SR_EEEEENS5_IJNS4_10UnderscoreESU_SU_EEEEENS4_13SM90_TMA_LOADENS4_14ComposedLayoutINS4_7SwizzleILi2ELi4ELi3EEENS4_18smem_ptr_flag_bitsILi8EEENSQ_INS5_IJNSA_ILi8EEESF_EEENS5_IJSF_SB_EEEEEEEvNS4_8identityESX_S17_vS18_EENS_8epilogue10collective18CollectiveEpilogueINS1A_23Sm100TmaWarpSpecializedILi1ELi1ELi64ELb0ELb0EEEJSG_NS5_IJNSQ_ISE_SB_EENSQ_ISF_SB_EEEEEaSH_aSH_NS1A_6fusion15FusionCallbacksIS1E_NS1I_17LinearCombinationIaiaiLNS_15FloatRoundStyleE2EEESG_S1H_JEEENS4_5SM1004TMEM4LOAD26SM100_TMEM_LOAD_32dp32b64xESX_S17_NS4_39AutoVectorizingCopyWithAssumedAlignmentILi128EEENS4_14SM90_TMA_STOREES17_S1T_S1T_EEEvvEEEEvNT_6ParamsE) ;  /* 0xffffff8c026c7950 */ /* 0x000fea0003c3ffff */
        .weak           $__internal_1_$__cuda_sm10x_tcgen05_guardrail_trap_phase_invalid_during_alloc
        .type           $__internal_1_$__cuda_sm10x_tcgen05_guardrail_trap_phase_invalid_during_alloc,@function
        .size           $__internal_1_$__cuda_sm10x_tcgen05_guardrail_trap_phase_invalid_during_alloc,($__internal_2_$__cuda_sm10x_tcgen05_guardrail_trap_unallocated_columns_being_dealloced - $__internal_1_$__cuda_sm10x_tcgen05_guardrail_trap_phase_invalid_during_alloc)
$__internal_1_$__cuda_sm10x_tcgen05_guardrail_trap_phase_invalid_during_alloc:
[----:B------:R-:W-:Y:S05]  /*7250*/  BPT.TRAP 0x1 ;  /* 0x000000040000795c */ /* 0x000fea0000300000 */
[----:B------:R-:W-:-:S04]  /*7260*/  MOV R3, 0x0 ;  /* 0x0000000000037802 */ /* 0x000fc80000000f00 */
[----:B------:R-:W-:Y:S05]  /*7270*/  RET.REL.NODEC R2 `(_ZN7cutlass13device_kernelINS_4gemm6kernel13GemmUniversalIN4cute5tupleIJiiiiEEENS1_10collective13CollectiveMmaINS1_35MainloopSm100TmaUmmaWarpSpecializedILi4ELi2ELi4ENS5_IJNS4_1CILi1EEESB_SB_EEEEENS5_IJNSA_ILi128EEENSA_ILi64EEESF_EEEaNS5_IJlSB_lEEEaSH_NS4_8TiledMMAINS4_8MMA_AtomIJNS4_15SM100_MMA_S8_SSIaaiLi128ELi64ELNS4_4UMMA5MajorE0ELSM_0ELNSL_8SaturateE0EEEEEENS4_6LayoutISC_NS5_IJNSA_ILi0EEESR_SR_EEEEENS5_IJNS4_10UnderscoreESU_SU_EEEEENS4_13SM90_TMA_LOADENS4_14ComposedLayoutINS4_7SwizzleILi2ELi4ELi3EEENS4_18smem_ptr_flag_bitsILi8EEENSQ_INS5_IJNSA_ILi8EEESF_EEENS5_IJSF_SB_EEEEEEEvNS4_8identityESX_S17_vS18_EENS_8epilogue10collective18CollectiveEpilogueINS1A_23Sm100TmaWarpSpecializedILi1ELi1ELi64ELb0ELb0EEEJSG_NS5_IJNSQ_ISE_SB_EENSQ_ISF_SB_EEEEEaSH_aSH_NS1A_6fusion15FusionCallbacksIS1E_NS1I_17LinearCombinationIaiaiLNS_15FloatRoundStyleE2EEESG_S1H_JEEENS4_5SM1004TMEM4LOAD26SM100_TMEM_LOAD_32dp32b64xESX_S17_NS4_39AutoVectorizingCopyWithAssumedAlignmentILi128EEENS4_14SM90_TMA_STOREES17_S1T_S1T_EEEvvEEEEvNT_6ParamsE) ;  /* 0xffffff8c02607950 */ /* 0x000fea0003c3ffff */
        .weak           $__internal_2_$__cuda_sm10x_tcgen05_guardrail_trap_unallocated_columns_being_dealloced
        .type           $__internal_2_$__cuda_sm10x_tcgen05_guardrail_trap_unallocated_columns_being_dealloced,@function
        .size           $__internal_2_$__cuda_sm10x_tcgen05_guardrail_trap_unallocated_columns_being_dealloced,(.L_x_128 - $__internal_2_$__cuda_sm10x_tcgen05_guardrail_trap_unallocated_columns_being_dealloced)
$__internal_2_$__cuda_sm10x_tcgen05_guardrail_trap_unallocated_columns_being_dealloced:
[----:B------:R-:W-:Y:S05]  /*7280*/  BPT.TRAP 0x1 ;  /* 0x000000040000795c */ /* 0x000fea0000300000 */
[----:B------:R-:W-:-:S04]  /*7290*/  HFMA2 R3, -RZ, RZ, 0, 0 ;  /* 0x00000000ff037431 */ /* 0x000fc800000001ff */
[----:B------:R-:W-:Y:S05]  /*72a0*/  RET.REL.NODEC R2 `(_ZN7cutlass13device_kernelINS_4gemm6kernel13GemmUniversalIN4cute5tupleIJiiiiEEENS1_10collective13CollectiveMmaINS1_35MainloopSm100TmaUmmaWarpSpecializedILi4ELi2ELi4ENS5_IJNS4_1CILi1EEESB_SB_EEEEENS5_IJNSA_ILi128EEENSA_ILi64EEESF_EEEaNS5_IJlSB_lEEEaSH_NS4_8TiledMMAINS4_8MMA_AtomIJNS4_15SM100_MMA_S8_SSIaaiLi128ELi64ELNS4_4UMMA5MajorE0ELSM_0ELNSL_8SaturateE0EEEEEENS4_6LayoutISC_NS5_IJNSA_ILi0EEESR_SR_EEEEENS5_IJNS4_10UnderscoreESU_SU_EEEEENS4_13SM90_TMA_LOADENS4_14ComposedLayoutINS4_7SwizzleILi2ELi4ELi3EEENS4_18smem_ptr_flag_bitsILi8EEENSQ_INS5_IJNSA_ILi8EEESF_EEENS5_IJSF_SB_EEEEEEEvNS4_8identityESX_S17_vS18_EENS_8epilogue10collective18CollectiveEpilogueINS1A_23Sm100TmaWarpSpecializedILi1ELi1ELi64ELb0ELb0EEEJSG_NS5_IJNSQ_ISE_SB_EENSQ_ISF_SB_EEEEEaSH_aSH_NS1A_6fusion15FusionCallbacksIS1E_NS1I_17LinearCombinationIaiaiLNS_15FloatRoundStyleE2EEESG_S1H_JEEENS4_5SM1004TMEM4LOAD26SM100_TMEM_LOAD_32dp32b64xESX_S17_NS4_39AutoVectorizingCopyWithAssumedAlignmentILi128EEENS4_14SM90_TMA_STOREES17_S1T_S1T_EEEvvEEEEvNT_6ParamsE) ;  /* 0xffffff8c02547950 */ /* 0x000fea0003c3ffff */
.L_x_127:
[----:B------:R-:W-:-:S00]  /*72b0*/  BRA `(.L_x_127) ;  /* 0xfffffffc00fc7947 */ /* 0x000fc0000383ffff */
[----:B------:R-:W-:-:S00]  /*72c0*/  NOP ;  /* 0x0000000000007918 */ /* 0x000fc00000000000 */
        /* <DEDUP_REMOVED lines=11> */
.L_x_128:


//--------------------- .nv.global.init           --------------------------
	.section	.nv.global.init,"aw",@progbits
.nv.global.init:
	.type		$str$27,@object
	.size		$str$27,($str$28 - $str$27)
$str$27:
        /*0000*/ 	.byte	0x28, 0x61, 0x64, 0x64, 0x72, 0x65, 0x73, 0x73, 0x20, 0x26, 0x20, 0x6d, 0x61, 0x73, 0x6b, 0x29
        /*0010*/ 	.byte	0x20, 0x3d, 0x3d, 0x20, 0x30, 0x00
	.type		$str$28,@object
	.size		$str$28,($str$26 - $str$28)
$str$28:
        /*0016*/ 	.byte	0x2f, 0x74, 0x6d, 0x70, 0x2f, 0x63, 0x75, 0x74, 0x6c, 0x61, 0x73, 0x73, 0x5f, 0x73, 0x77, 0x65
        /*0026*/ 	.byte	0x65, 0x70, 0x5f, 0x73, 0x72, 0x63, 0x2f, 0x69, 0x6e, 0x63, 0x6c, 0x75, 0x64, 0x65, 0x2f, 0x63
        /*0036*/ 	.byte	0x75, 0x74, 0x65, 0x2f, 0x70, 0x6f, 0x69, 0x6e, 0x74, 0x65, 0x72, 0x5f, 0x66, 0x6c, 0x61, 0x67
        /*0046*/ 	.byte	0x67, 0x65, 0x64, 0x2e, 0x68, 0x70, 0x70, 0x00
	.type		$str$26,@object
	.size		$str$26,($str$25 - $str$26)
$str$26:
        /*004e*/ 	.byte	0x2f, 0x74, 0x6d, 0x70, 0x2f, 0x63, 0x75, 0x74, 0x6c, 0x61, 0x73, 0x73, 0x5f, 0x73, 0x77, 0x65
        /*005e*/ 	.byte	0x65, 0x70, 0x5f, 0x73, 0x72, 0x63, 0x2f, 0x69, 0x6e, 0x63, 0x6c, 0x75, 0x64, 0x65, 0x2f, 0x63
        /*006e*/ 	.byte	0x75, 0x74, 0x65, 0x2f, 0x61, 0x74, 0x6f, 0x6d, 0x2f, 0x63, 0x6f, 0x70, 0x79, 0x5f, 0x74, 0x72
        /*007e*/ 	.byte	0x61, 0x69, 0x74, 0x73, 0x5f, 0x73, 0x6d, 0x31, 0x30, 0x30, 0x2e, 0x68, 0x70, 0x70, 0x00
	.type		$str$25,@object
	.size		$str$25,(__unnamed_1 - $str$25)
$str$25:
        /*008d*/ 	.byte	0x28, 0x28, 0x75, 0x69, 0x6e, 0x74, 0x33, 0x32, 0x5f, 0x74, 0x28, 0x74, 0x68, 0x72, 0x65, 0x61
        /*009d*/ 	.byte	0x64, 0x49, 0x64, 0x78, 0x2e, 0x78, 0x29, 0x20, 0x2f, 0x20, 0x33, 0x32, 0x29, 0x20, 0x25, 0x20
        /*00ad*/ 	.byte	0x34, 0x29, 0x20, 0x3d, 0x3d, 0x20, 0x28, 0x28, 0x28, 0x74, 0x6d, 0x65, 0x6d, 0x5f, 0x61, 0x64
        /*00bd*/ 	.byte	0x64, 0x72, 0x20, 0x3e, 0x3e, 0x20, 0x31, 0x36, 0x29, 0x20, 0x2f, 0x20, 0x33, 0x32, 0x29, 0x20
        /*00cd*/ 	.byte	0x25, 0x20, 0x34, 0x29, 0x00
	.type		__unnamed_1,@object
	.size		__unnamed_1,(__unnamed_2 - __unnamed_1)
__unnamed_1:
        /*00d2*/ 	.byte	0x61, 0x75, 0x74, 0x6f, 0x20, 0x63, 0x75, 0x74, 0x65, 0x3a, 0x3a, 0x61, 0x73, 0x5f, 0x70, 0x6f
        /* <DEDUP_REMOVED lines=24> */
        /*0262*/ 	.byte	0x5d, 0x00
	.type		__unnamed_2,@object
	.size		__unnamed_2,(.L_2 - __unnamed_2)
__unnamed_2:
        /* <DEDUP_REMOVED lines=42> */
        /*0504*/ 	.byte	0x43, 0x3c, 0x30, 0x3e, 0x3e, 0x3e, 0x3e, 0x5d, 0x00
.L_2:


//--------------------- .nv.shared._ZN7cutlass13device_kernelINS_4gemm6kernel13GemmUniversalIN4cute5tupleIJiiiiEEENS1_10collective13CollectiveMmaINS1_35MainloopSm100TmaUmmaWarpSpecializedILi4ELi2ELi4ENS5_IJNS4_1CILi1EEESB_SB_EEEEENS5_IJNSA_ILi128EEENSA_ILi64EEESF_EEEaNS5_IJlSB_lEEEaSH_NS4_8TiledMMAINS4_8MMA_AtomIJNS4_15SM100_MMA_S8_SSIaaiLi128ELi64ELNS4_4UMMA5MajorE0ELSM_0ELNSL_8SaturateE0EEEEEENS4_6LayoutISC_NS5_IJNSA_ILi0EEESR_SR_EEEEENS5_IJNS4_10UnderscoreESU_SU_EEEEENS4_13SM90_TMA_LOADENS4_14ComposedLayoutINS4_7SwizzleILi2ELi4ELi3EEENS4_18smem_ptr_flag_bitsILi8EEENSQ_INS5_IJNSA_ILi8EEESF_EEENS5_IJSF_SB_EEEEEEEvNS4_8identityESX_S17_vS18_EENS_8epilogue10collective18CollectiveEpilogueINS1A_23Sm100TmaWarpSpecializedILi1ELi1ELi64ELb0ELb0EEEJSG_NS5_IJNSQ_ISE_SB_EENSQ_ISF_SB_EEEEEaSH_aSH_NS1A_6fusion15FusionCallbacksIS1E_NS1I_17LinearCombinationIaiaiLNS_15FloatRoundStyleE2EEESG_S1H_JEEENS4_5SM1004TMEM4LOAD26SM100_TMEM_LOAD_32dp32b64xESX_S17_NS4_39AutoVectorizingCopyWithAssumedAlignmentILi128EEENS4_14SM90_TMA_STOREES17_S1T_S1T_EEEvvEEEEvNT_6ParamsE --------------------------
	.section	.nv.shared._ZN7cutlass13device_kernelINS_4gemm6kernel13GemmUniversalIN4cute5tupleIJiiiiEEENS1_10collective13CollectiveMmaINS1_35MainloopSm100TmaUmmaWarpSpecializedILi4ELi2ELi4ENS5_IJNS4_1CILi1EEESB_SB_EEEEENS5_IJNSA_ILi128EEENSA_ILi64EEESF_EEEaNS5_IJlSB_lEEEaSH_NS4_8TiledMMAINS4_8MMA_AtomIJNS4_15SM100_MMA_S8_SSIaaiLi128ELi64ELNS4_4UMMA5MajorE0ELSM_0ELNSL_8SaturateE0EEEEEENS4_6LayoutISC_NS5_IJNSA_ILi0EEESR_SR_EEEEENS5_IJNS4_10UnderscoreESU_SU_EEEEENS4_13SM90_TMA_LOADENS4_14ComposedLayoutINS4_7SwizzleILi2ELi4ELi3EEENS4_18smem_ptr_flag_bitsILi8EEENSQ_INS5_IJNSA_ILi8EEESF_EEENS5_IJSF_SB_EEEEEEEvNS4_8identityESX_S17_vS18_EENS_8epilogue10collective18CollectiveEpilogueINS1A_23Sm100TmaWarpSpecializedILi1ELi1ELi64ELb0ELb0EEEJSG_NS5_IJNSQ_ISE_SB_EENSQ_ISF_SB_EEEEEaSH_aSH_NS1A_6fusion15FusionCallbacksIS1E_NS1I_17LinearCombinationIaiaiLNS_15FloatRoundStyleE2EEESG_S1H_JEEENS4_5SM1004TMEM4LOAD26SM100_TMEM_LOAD_32dp32b64xESX_S17_NS4_39AutoVectorizingCopyWithAssumedAlignmentILi128EEENS4_14SM90_TMA_STOREES17_S1T_S1T_EEEvvEEEEvNT_6ParamsE,"aw",@nobits
	.sectionflags	@""
	.align	16
	.zero		1024


//--------------------- .nv.shared.reserved.0     --------------------------
	.section	.nv.shared.reserved.0,"aw",@nobits
	.weak		__nv_reservedSMEM_offset_0_alias
	.size		__nv_reservedSMEM_offset_0_alias, 0, 64
	.other		__nv_reservedSMEM_offset_0_alias,@"STO_CUDA_RESERVED_SHARED STV_DEFAULT"
__nv_reservedSMEM_offset_0_alias:
	.zero		0
.nv.shared.reserved.0:
	.zero		64
	.weak		__nv_reservedSMEM_tcgen05_partition
	.type		__nv_reservedSMEM_tcgen05_partition,@object
	.size		__nv_reservedSMEM_tcgen05_partition,(.L_0 - __nv_reservedSMEM_tcgen05_partition)
__nv_reservedSMEM_tcgen05_partition:
	.zero		32
.L_0:


//--------------------- .nv.global                --------------------------
	.section	.nv.global,"aw",@nobits
.nv.global:
	.type		_ZN39_INTERNAL_c8e3f0f9_4_k_cu_c031a178_97314cute1_E,@object
	.size		_ZN39_INTERNAL_c8e3f0f9_4_k_cu_c031a178_97314cute1_E,(_ZN39_INTERNAL_c8e3f0f9_4_k_cu_c031a178_97314cuda3std3__45__cpo6cbeginE - _ZN39_INTERNAL_c8e3f0f9_4_k_cu_c031a178_97314cute1_E)
_ZN39_INTERNAL_c8e3f0f9_4_k_cu_c031a178_97314cute1_E:
	.zero		1
	.type		_ZN39_INTERNAL_c8e3f0f9_4_k_cu_c031a178_97314cuda3std3__45__cpo6cbeginE,@object
	.size		_ZN39_INTERNAL_c8e3f0f9_4_k_cu_c031a178_97314cuda3std3__45__cpo6cbeginE,(_ZN39_INTERNAL_c8e3f0f9_4_k_cu_c031a178_97314cuda3std3__48in_placeE - _ZN39_INTERNAL_c8e3f0f9_4_k_cu_c031a178_97314cuda3std3__45__cpo6cbeginE)
_ZN39_INTERNAL_c8e3f0f9_4_k_cu_c031a178_97314cuda3std3__45__cpo6cbeginE:
	.zero		1
	.type		_ZN39_INTERNAL_c8e3f0f9_4_k_cu_c031a178_97314cuda3std3__48in_placeE,@object
	.size		_ZN39_INTERNAL_c8e3f0f9_4_k_cu_c031a178_97314cuda3std3__48in_placeE,(_ZN39_INTERNAL_c8e3f0f9_4_k_cu_c031a178_97314cuda3std6ranges3__45__cpo9iter_moveE - _ZN39_INTERNAL_c8e3f0f9_4_k_cu_c031a178_97314cuda3std3__48in_placeE)
_ZN39_INTERNAL_c8e3f0f9_4_k_cu_c031a178_97314cuda3std3__48in_placeE:
	.zero		1
	.type		_ZN39_INTERNAL_c8e3f0f9_4_k_cu_c031a178_97314cuda3std6ranges3__45__cpo9iter_moveE,@object
	.size		_ZN39_INTERNAL_c8e3f0f9_4_k_cu_c031a178_97314cuda3std6ranges3__45__cpo9iter_moveE,(_ZN39_INTERNAL_c8e3f0f9_4_k_cu_c031a178_97314cuda3std3__45__cpo5beginE - _ZN39_INTERNAL_c8e3f0f9_4_k_cu_c031a178_97314cuda3std6ranges3__45__cpo9iter_moveE)
_ZN39_INTERNAL_c8e3f0f9_4_k_cu_c031a178_97314cuda3std6ranges3__45__cpo9iter_moveE:
	.zero		1
	.type		_ZN39_INTERNAL_c8e3f0f9_4_k_cu_c031a178_97314cuda3std3__45__cpo5beginE,@object
	.size		_ZN39_INTERNAL_c8e3f0f9_4_k_cu_c031a178_97314cuda3std3__45__cpo5beginE,(_ZN39_INTERNAL_c8e3f0f9_4_k_cu_c031a178_97314cuda3std3__441_GLOBAL__N__c8e3f0f9_4_k_cu_c031a178_97316ignoreE - _ZN39_INTERNAL_c8e3f0f9_4_k_cu_c031a178_97314cuda3std3__45__cpo5beginE)
_ZN39_INTERNAL_c8e3f0f9_4_k_cu_c031a178_97314cuda3std3__45__cpo5beginE:
	.zero		1
	.type		_ZN39_INTERNAL_c8e3f0f9_4_k_cu_c031a178_97314cuda3std3__441_GLOBAL__N__c8e3f0f9_4_k_cu_c031a178_97316ignoreE,@object
	.size		_ZN39_INTERNAL_c8e3f0f9_4_k_cu_c031a178_97314cuda3std3__441_GLOBAL__N__c8e3f0f9_4_k_cu_c031a178_97316ignoreE,(_ZN39_INTERNAL_c8e3f0f9_4_k_cu_c031a178_97314cute7productE - _ZN39_INTERNAL_c8e3f0f9_4_k_cu_c031a178_97314cuda3std3__441_GLOBAL__N__c8e3f0f9_4_k_cu_c031a178_97316ignoreE)
_ZN39_INTERNAL_c8e3f0f9_4_k_cu_c031a178_97314cuda3std3__441_GLOBAL__N__c8e3f0f9_4_k_cu_c031a178_97316ignoreE:
	.zero		1
	.type		_ZN39_INTERNAL_c8e3f0f9_4_k_cu_c031a178_97314cute7productE,@object
	.size		_ZN39_INTERNAL_c8e3f0f9_4_k_cu_c031a178_97314cute7productE,(_ZN39_INTERNAL_c8e3f0f9_4_k_cu_c031a178_97314cuda3std3__45__cpo3endE - _ZN39_INTERNAL_c8e3f0f9_4_k_cu_c031a178_97314cute7productE)
_ZN39_INTERNAL_c8e3f0f9_4_k_cu_c031a178_97314cute7productE:
	.zero		1
	.type		_ZN39_INTERNAL_c8e3f0f9_4_k_cu_c031a178_97314cuda3std3__45__cpo3endE,@object
	.size		_ZN39_INTERNAL_c8e3f0f9_4_k_cu_c031a178_97314cuda3std3__45__cpo3endE,(_ZN39_INTERNAL_c8e3f0f9_4_k_cu_c031a178_97314cuda3std3__419piecewise_constructE - _ZN39_INTERNAL_c8e3f0f9_4_k_cu_c031a178_97314cuda3std3__45__cpo3endE)
_ZN39_INTERNAL_c8e3f0f9_4_k_cu_c031a178_97314cuda3std3__45__cpo3endE:
	.zero		1
	.type		_ZN39_INTERNAL_c8e3f0f9_4_k_cu_c031a178_97314cuda3std3__419piecewise_constructE,@object
	.size		_ZN39_INTERNAL_c8e3f0f9_4_k_cu_c031a178_97314cuda3std3__419piecewise_constructE,(_ZN39_INTERNAL_c8e3f0f9_4_k_cu_c031a178_97314cuda3std3__45__cpo4cendE - _ZN39_INTERNAL_c8e3f0f9_4_k_cu_c031a178_97314cuda3std3__419piecewise_constructE)
_ZN39_INTERNAL_c8e3f0f9_4_k_cu_c031a178_97314cuda3std3__419piecewise_constructE:
	.zero		1
	.type		_ZN39_INTERNAL_c8e3f0f9_4_k_cu_c031a178_97314cuda3std3__45__cpo4cendE,@object
	.size		_ZN39_INTERNAL_c8e3f0f9_4_k_cu_c031a178_97314cuda3std3__45__cpo4cendE,(_ZN39_INTERNAL_c8e3f0f9_4_k_cu_c031a178_97314cuda3std6ranges3__45__cpo4swapE - _ZN39_INTERNAL_c8e3f0f9_4_k_cu_c031a178_97314cuda3std3__45__cpo4cendE)
_ZN39_INTERNAL_c8e3f0f9_4_k_cu_c031a178_97314cuda3std3__45__cpo4cendE:
	.zero		1
	.type		_ZN39_INTERNAL_c8e3f0f9_4_k_cu_c031a178_97314cuda3std6ranges3__45__cpo4swapE,@object
	.size		_ZN39_INTERNAL_c8e3f0f9_4_k_cu_c031a178_97314cuda3std6ranges3__45__cpo4swapE,(.L_10 - _ZN39_INTERNAL_c8e3f0f9_4_k_cu_c031a178_97314cuda3std6ranges3__45__cpo4swapE)
_ZN39_INTERNAL_c8e3f0f9_4_k_cu_c031a178_97314cuda3std6ranges3__45__cpo4swapE:
	.zero		1
.L_10:


//--------------------- .nv.constant0._ZN7cutlass13device_kernelINS_4gemm6kernel13GemmUniversalIN4cute5tupleIJiiiiEEENS1_10collective13CollectiveMmaINS1_35MainloopSm100TmaUmmaWarpSpecializedILi4ELi2ELi4ENS5_IJNS4_1CILi1EEESB_SB_EEEEENS5_IJNSA_ILi128EEENSA_ILi64EEESF_EEEaNS5_IJlSB_lEEEaSH_NS4_8TiledMMAINS4_8MMA_AtomIJNS4_15SM100_MMA_S8_SSIaaiLi128ELi64ELNS4_4UMMA5MajorE0ELSM_0ELNSL_8SaturateE0EEEEEENS4_6LayoutISC_NS5_IJNSA_ILi0EEESR_SR_EEEEENS5_IJNS4_10UnderscoreESU_SU_EEEEENS4_13SM90_TMA_LOADENS4_14ComposedLayoutINS4_7SwizzleILi2ELi4ELi3EEENS4_18smem_ptr_flag_bitsILi8EEENSQ_INS5_IJNSA_ILi8EEESF_EEENS5_IJSF_SB_EEEEEEEvNS4_8identityESX_S17_vS18_EENS_8epilogue10collective18CollectiveEpilogueINS1A_23Sm100TmaWarpSpecializedILi1ELi1ELi64ELb0ELb0EEEJSG_NS5_IJNSQ_ISE_SB_EENSQ_ISF_SB_EEEEEaSH_aSH_NS1A_6fusion15FusionCallbacksIS1E_NS1I_17LinearCombinationIaiaiLNS_15FloatRoundStyleE2EEESG_S1H_JEEENS4_5SM1004TMEM4LOAD26SM100_TMEM_LOAD_32dp32b64xESX_S17_NS4_39AutoVectorizingCopyWithAssumedAlignmentILi128EEENS4_14SM90_TMA_STOREES17_S1T_S1T_EEEvvEEEEvNT_6ParamsE --------------------------
	.section	.nv.constant0._ZN7cutlass13device_kernelINS_4gemm6kernel13GemmUniversalIN4cute5tupleIJiiiiEEENS1_10collective13CollectiveMmaINS1_35MainloopSm100TmaUmmaWarpSpecializedILi4ELi2ELi4ENS5_IJNS4_1CILi1EEESB_SB_EEEEENS5_IJNSA_ILi128EEENSA_ILi64EEESF_EEEaNS5_IJlSB_lEEEaSH_NS4_8TiledMMAINS4_8MMA_AtomIJNS4_15SM100_MMA_S8_SSIaaiLi128ELi64ELNS4_4UMMA5MajorE0ELSM_0ELNSL_8SaturateE0EEEEEENS4_6LayoutISC_NS5_IJNSA_ILi0EEESR_SR_EEEEENS5_IJNS4_10UnderscoreESU_SU_EEEEENS4_13SM90_TMA_LOADENS4_14ComposedLayoutINS4_7SwizzleILi2ELi4ELi3EEENS4_18smem_ptr_flag_bitsILi8EEENSQ_INS5_IJNSA_ILi8EEESF_EEENS5_IJSF_SB_EEEEEEEvNS4_8identityESX_S17_vS18_EENS_8epilogue10collective18CollectiveEpilogueINS1A_23Sm100TmaWarpSpecializedILi1ELi1ELi64ELb0ELb0EEEJSG_NS5_IJNSQ_ISE_SB_EENSQ_ISF_SB_EEEEEaSH_aSH_NS1A_6fusion15FusionCallbacksIS1E_NS1I_17LinearCombinationIaiaiLNS_15FloatRoundStyleE2EEESG_S1H_JEEENS4_5SM1004TMEM4LOAD26SM100_TMEM_LOAD_32dp32b64xESX_S17_NS4_39AutoVectorizingCopyWithAssumedAlignmentILi128EEENS4_14SM90_TMA_STOREES17_S1T_S1T_EEEvvEEEEvNT_6ParamsE,"a",@progbits
	.sectionflags	@""
	.align	4
.nv.constant0._ZN7cutlass13device_kernelINS_4gemm6kernel13GemmUniversalIN4cute5tupleIJiiiiEEENS1_10collective13CollectiveMmaINS1_35MainloopSm100TmaUmmaWarpSpecializedILi4ELi2ELi4ENS5_IJNS4_1CILi1EEESB_SB_EEEEENS5_IJNSA_ILi128EEENSA_ILi64EEESF_EEEaNS5_IJlSB_lEEEaSH_NS4_8TiledMMAINS4_8MMA_AtomIJNS4_15SM100_MMA_S8_SSIaaiLi128ELi64ELNS4_4UMMA5MajorE0ELSM_0ELNSL_8SaturateE0EEEEEENS4_6LayoutISC_NS5_IJNSA_ILi0EEESR_SR_EEEEENS5_IJNS4_10UnderscoreESU_SU_EEEEENS4_13SM90_TMA_LOADENS4_14ComposedLayoutINS4_7SwizzleILi2ELi4ELi3EEENS4_18smem_ptr_flag_bitsILi8EEENSQ_INS5_IJNSA_ILi8EEESF_EEENS5_IJSF_SB_EEEEEEEvNS4_8identityESX_S17_vS18_EENS_8epilogue10collective18CollectiveEpilogueINS1A_23Sm100TmaWarpSpecializedILi1ELi1ELi64ELb0ELb0EEEJSG_NS5_IJNSQ_ISE_SB_EENSQ_ISF_SB_EEEEEaSH_aSH_NS1A_6fusion15FusionCallbacksIS1E_NS1I_17LinearCombinationIaiaiLNS_15FloatRoundStyleE2EEESG_S1H_JEEENS4_5SM1004TMEM4LOAD26SM100_TMEM_LOAD_32dp32b64xESX_S17_NS4_39AutoVectorizingCopyWithAssumedAlignmentILi128EEENS4_14SM90_TMA_STOREES17_S1T_S1T_EEEvvEEEEvNT_6ParamsE:
	.zero		2944


//--------------------- SYMBOLS --------------------------

	.type		.nv.reservedSmem.offset0,@object
	.size		.nv.reservedSmem.offset0,0x4
	.type		.nv.reservedSmem.cap,@object
	.size		.nv.reservedSmem.cap,0x4
	.type		__assertfail,@function
